//
// Generated by NVIDIA NVVM Compiler
//
// Compiler Build ID: CL-36424714
// Cuda compilation tools, release 13.0, V13.0.88
// Based on NVVM 20.0.0
//

.version 9.0
.target sm_100
.address_size 64

	// .globl	_Z7softmaxPfS_
// _ZZ18reduce_max_and_sumPfiE3smm has been demoted

.visible .entry _Z7softmaxPfS_(
	.param .u64 .ptr .align 1 _Z7softmaxPfS__param_0,
	.param .u64 .ptr .align 1 _Z7softmaxPfS__param_1
)
{
	.reg .pred 	%p<24>;
	.reg .b32 	%r<53>;
	.reg .b32 	%f<139>;
	.reg .b64 	%rd<14>;
	// demoted variable
	.shared .align 8 .b8 _ZZ18reduce_max_and_sumPfiE3smm[256];
	ld.param.u64 	%rd3, [_Z7softmaxPfS__param_0];
	ld.param.u64 	%rd4, [_Z7softmaxPfS__param_1];
	cvta.to.global.u64 	%rd1, %rd4;
	mov.u32 	%r4, %ctaid.x;
	shl.b32 	%r1, %r4, 13;
	mul.wide.u32 	%rd5, %r1, 4;
	add.s64 	%rd2, %rd1, %rd5;
	mov.u32 	%r2, %tid.x;
	mul.wide.u32 	%rd6, %r2, 4;
	add.s64 	%rd7, %rd2, %rd6;
	ld.global.f32 	%f5, [%rd7];
	ld.global.f32 	%f6, [%rd7+4096];
	ld.global.f32 	%f7, [%rd7+8192];
	ld.global.f32 	%f8, [%rd7+12288];
	ld.global.f32 	%f9, [%rd7+16384];
	ld.global.f32 	%f10, [%rd7+20480];
	ld.global.f32 	%f11, [%rd7+24576];
	ld.global.f32 	%f12, [%rd7+28672];
	max.f32 	%f13, %f5, %f6;
	max.f32 	%f14, %f13, %f7;
	max.f32 	%f15, %f14, %f8;
	max.f32 	%f16, %f15, %f9;
	max.f32 	%f17, %f16, %f10;
	max.f32 	%f18, %f17, %f11;
	max.f32 	%f19, %f18, %f12;
	sub.f32 	%f20, %f5, %f19;
	mul.f32 	%f21, %f20, 0f3FB8AA3B;
	ex2.approx.f32 	%f22, %f21;
	sub.f32 	%f23, %f6, %f19;
	mul.f32 	%f24, %f23, 0f3FB8AA3B;
	ex2.approx.f32 	%f25, %f24;
	add.f32 	%f26, %f22, %f25;
	sub.f32 	%f27, %f7, %f19;
	mul.f32 	%f28, %f27, 0f3FB8AA3B;
	ex2.approx.f32 	%f29, %f28;
	add.f32 	%f30, %f26, %f29;
	sub.f32 	%f31, %f8, %f19;
	mul.f32 	%f32, %f31, 0f3FB8AA3B;
	ex2.approx.f32 	%f33, %f32;
	add.f32 	%f34, %f30, %f33;
	sub.f32 	%f35, %f9, %f19;
	mul.f32 	%f36, %f35, 0f3FB8AA3B;
	ex2.approx.f32 	%f37, %f36;
	add.f32 	%f38, %f34, %f37;
	sub.f32 	%f39, %f10, %f19;
	mul.f32 	%f40, %f39, 0f3FB8AA3B;
	ex2.approx.f32 	%f41, %f40;
	add.f32 	%f42, %f38, %f41;
	sub.f32 	%f43, %f11, %f19;
	mul.f32 	%f44, %f43, 0f3FB8AA3B;
	ex2.approx.f32 	%f45, %f44;
	add.f32 	%f46, %f42, %f45;
	sub.f32 	%f47, %f12, %f19;
	mul.f32 	%f48, %f47, 0f3FB8AA3B;
	ex2.approx.f32 	%f49, %f48;
	add.f32 	%f50, %f46, %f49;
	mov.b32 	%r5, %f19;
	shfl.sync.bfly.b32	%r6|%p1, %r5, 16, 31, -1;
	mov.b32 	%f51, %r6;
	max.f32 	%f52, %f51, %f19;
	mov.b32 	%r7, %f52;
	shfl.sync.bfly.b32	%r8|%p2, %r7, 8, 31, -1;
	mov.b32 	%f53, %r8;
	max.f32 	%f54, %f53, %f52;
	mov.b32 	%r9, %f54;
	shfl.sync.bfly.b32	%r10|%p3, %r9, 4, 31, -1;
	mov.b32 	%f55, %r10;
	max.f32 	%f56, %f55, %f54;
	mov.b32 	%r11, %f56;
	shfl.sync.bfly.b32	%r12|%p4, %r11, 2, 31, -1;
	mov.b32 	%f57, %r12;
	max.f32 	%f58, %f57, %f56;
	mov.b32 	%r13, %f58;
	shfl.sync.bfly.b32	%r14|%p5, %r13, 1, 31, -1;
	mov.b32 	%f59, %r14;
	max.f32 	%f1, %f59, %f58;
	sub.f32 	%f60, %f19, %f1;
	mul.f32 	%f61, %f60, 0f3FB8AA3B;
	ex2.approx.f32 	%f62, %f61;
	mul.f32 	%f63, %f50, %f62;
	mov.b32 	%r15, %f63;
	shfl.sync.bfly.b32	%r16|%p6, %r15, 16, 31, -1;
	mov.b32 	%f64, %r16;
	add.f32 	%f65, %f63, %f64;
	mov.b32 	%r17, %f65;
	shfl.sync.bfly.b32	%r18|%p7, %r17, 8, 31, -1;
	mov.b32 	%f66, %r18;
	add.f32 	%f67, %f65, %f66;
	mov.b32 	%r19, %f67;
	shfl.sync.bfly.b32	%r20|%p8, %r19, 4, 31, -1;
	mov.b32 	%f68, %r20;
	add.f32 	%f69, %f67, %f68;
	mov.b32 	%r21, %f69;
	shfl.sync.bfly.b32	%r22|%p9, %r21, 2, 31, -1;
	mov.b32 	%f70, %r22;
	add.f32 	%f71, %f69, %f70;
	mov.b32 	%r23, %f71;
	shfl.sync.bfly.b32	%r24|%p10, %r23, 1, 31, -1;
	mov.b32 	%f72, %r24;
	add.f32 	%f2, %f71, %f72;
	and.b32  	%r3, %r2, 31;
	setp.ne.s32 	%p11, %r3, 0;
	@%p11 bra 	$L__BB0_2;
	shr.u32 	%r25, %r2, 2;
	mov.u32 	%r26, _ZZ18reduce_max_and_sumPfiE3smm;
	add.s32 	%r27, %r26, %r25;
	st.shared.v2.f32 	[%r27], {%f1, %f2};
$L__BB0_2:
	bar.sync 	0;
	setp.gt.u32 	%p12, %r2, 31;
	@%p12 bra 	$L__BB0_5;
	setp.ne.s32 	%p13, %r3, 0;
	shl.b32 	%r28, %r3, 3;
	mov.u32 	%r29, _ZZ18reduce_max_and_sumPfiE3smm;
	add.s32 	%r30, %r29, %r28;
	ld.shared.v2.f32 	{%f73, %f74}, [%r30];
	mov.b32 	%r31, %f73;
	shfl.sync.bfly.b32	%r32|%p14, %r31, 16, 31, -1;
	mov.b32 	%f75, %r32;
	max.f32 	%f76, %f75, %f73;
	mov.b32 	%r33, %f76;
	shfl.sync.bfly.b32	%r34|%p15, %r33, 8, 31, -1;
	mov.b32 	%f77, %r34;
	max.f32 	%f78, %f77, %f76;
	mov.b32 	%r35, %f78;
	shfl.sync.bfly.b32	%r36|%p16, %r35, 4, 31, -1;
	mov.b32 	%f79, %r36;
	max.f32 	%f80, %f79, %f78;
	mov.b32 	%r37, %f80;
	shfl.sync.bfly.b32	%r38|%p17, %r37, 2, 31, -1;
	mov.b32 	%f81, %r38;
	max.f32 	%f82, %f81, %f80;
	mov.b32 	%r39, %f82;
	shfl.sync.bfly.b32	%r40|%p18, %r39, 1, 31, -1;
	mov.b32 	%f83, %r40;
	max.f32 	%f3, %f83, %f82;
	sub.f32 	%f84, %f73, %f3;
	mul.f32 	%f85, %f84, 0f3FB8AA3B;
	ex2.approx.f32 	%f86, %f85;
	mul.f32 	%f87, %f74, %f86;
	mov.b32 	%r41, %f87;
	shfl.sync.bfly.b32	%r42|%p19, %r41, 16, 31, -1;
	mov.b32 	%f88, %r42;
	add.f32 	%f89, %f87, %f88;
	mov.b32 	%r43, %f89;
	shfl.sync.bfly.b32	%r44|%p20, %r43, 8, 31, -1;
	mov.b32 	%f90, %r44;
	add.f32 	%f91, %f89, %f90;
	mov.b32 	%r45, %f91;
	shfl.sync.bfly.b32	%r46|%p21, %r45, 4, 31, -1;
	mov.b32 	%f92, %r46;
	add.f32 	%f93, %f91, %f92;
	mov.b32 	%r47, %f93;
	shfl.sync.bfly.b32	%r48|%p22, %r47, 2, 31, -1;
	mov.b32 	%f94, %r48;
	add.f32 	%f95, %f93, %f94;
	mov.b32 	%r49, %f95;
	shfl.sync.bfly.b32	%r50|%p23, %r49, 1, 31, -1;
	mov.b32 	%f96, %r50;
	add.f32 	%f4, %f95, %f96;
	@%p13 bra 	$L__BB0_5;
	st.shared.v2.f32 	[_ZZ18reduce_max_and_sumPfiE3smm], {%f3, %f4};
$L__BB0_5:
	cvta.to.global.u64 	%rd8, %rd3;
	bar.sync 	0;
	ld.shared.v2.f32 	{%f97, %f98}, [_ZZ18reduce_max_and_sumPfiE3smm];
	add.s32 	%r51, %r1, %r2;
	mul.wide.u32 	%rd9, %r51, 4;
	add.s64 	%rd10, %rd1, %rd9;
	ld.global.f32 	%f99, [%rd10];
	sub.f32 	%f100, %f99, %f97;
	mul.f32 	%f101, %f100, 0f3FB8AA3B;
	ex2.approx.f32 	%f102, %f101;
	div.rn.f32 	%f103, %f102, %f98;
	add.s64 	%rd11, %rd8, %rd9;
	st.global.f32 	[%rd11], %f103;
	shl.b32 	%r52, %r2, 2;
	cvt.u64.u32 	%rd12, %r52;
	add.s64 	%rd13, %rd2, %rd12;
	ld.global.f32 	%f104, [%rd13+4096];
	sub.f32 	%f105, %f104, %f97;
	mul.f32 	%f106, %f105, 0f3FB8AA3B;
	ex2.approx.f32 	%f107, %f106;
	div.rn.f32 	%f108, %f107, %f98;
	st.global.f32 	[%rd11+4096], %f108;
	ld.global.f32 	%f109, [%rd13+8192];
	sub.f32 	%f110, %f109, %f97;
	mul.f32 	%f111, %f110, 0f3FB8AA3B;
	ex2.approx.f32 	%f112, %f111;
	div.rn.f32 	%f113, %f112, %f98;
	st.global.f32 	[%rd11+8192], %f113;
	ld.global.f32 	%f114, [%rd13+12288];
	sub.f32 	%f115, %f114, %f97;
	mul.f32 	%f116, %f115, 0f3FB8AA3B;
	ex2.approx.f32 	%f117, %f116;
	div.rn.f32 	%f118, %f117, %f98;
	st.global.f32 	[%rd11+12288], %f118;
	ld.global.f32 	%f119, [%rd13+16384];
	sub.f32 	%f120, %f119, %f97;
	mul.f32 	%f121, %f120, 0f3FB8AA3B;
	ex2.approx.f32 	%f122, %f121;
	div.rn.f32 	%f123, %f122, %f98;
	st.global.f32 	[%rd11+16384], %f123;
	ld.global.f32 	%f124, [%rd13+20480];
	sub.f32 	%f125, %f124, %f97;
	mul.f32 	%f126, %f125, 0f3FB8AA3B;
	ex2.approx.f32 	%f127, %f126;
	div.rn.f32 	%f128, %f127, %f98;
	st.global.f32 	[%rd11+20480], %f128;
	ld.global.f32 	%f129, [%rd13+24576];
	sub.f32 	%f130, %f129, %f97;
	mul.f32 	%f131, %f130, 0f3FB8AA3B;
	ex2.approx.f32 	%f132, %f131;
	div.rn.f32 	%f133, %f132, %f98;
	st.global.f32 	[%rd11+24576], %f133;
	ld.global.f32 	%f134, [%rd13+28672];
	sub.f32 	%f135, %f134, %f97;
	mul.f32 	%f136, %f135, 0f3FB8AA3B;
	ex2.approx.f32 	%f137, %f136;
	div.rn.f32 	%f138, %f137, %f98;
	st.global.f32 	[%rd11+28672], %f138;
	ret;

}


// ===== COMPILED SASS (sm_100) =====

	.target	sm_100

	.elftype	@"ET_EXEC"


//--------------------- .note.nv.tkinfo           --------------------------
	.section	.note.nv.tkinfo,"",@"SHT_NOTE"
	.sectionflags	@"SHF_NOTE_NV_TKINFO"
	.tkinfo
        /*0018*/ 	.word	0x00000002
        /*0030*/ 	.string	""
        /*0030*/ 	.string	"ptxas"
        /*0030*/ 	.string	"Cuda compilation tools, release 13.0, V13.0.88"
        /*0030*/ 	.string	"Build cuda_13.0.r13.0/compiler.36424714_0"
        /*0030*/ 	.string	"-arch sm_100 -m 64 "



//--------------------- .note.nv.cuinfo           --------------------------
	.section	.note.nv.cuinfo,"",@"SHT_NOTE"
	.sectionflags	@"SHF_NOTE_NV_CUINFO"
        /*0018*/ 	.short	0x0002
        /*001a*/ 	.short	0x0064
        /*001c*/ 	.short	0x0082
	.zero		2


//--------------------- .nv.info                  --------------------------
	.section	.nv.info,"",@"SHT_CUDA_INFO"
	.align	4


	//----- nvinfo : EIATTR_REGCOUNT
	.align		4
        /*0000*/ 	.byte	0x04, 0x2f
        /*0002*/ 	.short	(.L_1 - .L_0)
	.align		4
.L_0:
        /*0004*/ 	.word	index@(_Z7softmaxPfS_)
        /*0008*/ 	.word	0x00000019


	//----- nvinfo : EIATTR_FRAME_SIZE
	.align		4
.L_1:
        /*000c*/ 	.byte	0x04, 0x11
        /*000e*/ 	.short	(.L_3 - .L_2)
	.align		4
.L_2:
        /*0010*/ 	.word	index@($__internal_0_$__cuda_sm3x_div_rn_noftz_f32_slowpath)
        /*0014*/ 	.word	0x00000000


	//----- nvinfo : EIATTR_FRAME_SIZE
	.align		4
.L_3:
        /*0018*/ 	.byte	0x04, 0x11
        /*001a*/ 	.short	(.L_5 - .L_4)
	.align		4
.L_4:
        /*001c*/ 	.word	index@(_Z7softmaxPfS_)
        /*0020*/ 	.word	0x00000000


	//----- nvinfo : EIATTR_MIN_STACK_SIZE
	.align		4
.L_5:
        /*0024*/ 	.byte	0x04, 0x12
        /*0026*/ 	.short	(.L_7 - .L_6)
	.align		4
.L_6:
        /*0028*/ 	.word	index@(_Z7softmaxPfS_)
        /*002c*/ 	.word	0x00000000
.L_7:


//--------------------- .nv.compat                --------------------------
	.section	.nv.compat,"",@"SHT_CUDA_COMPAT_INFO"
	.align	4
        /*0000*/ 	.byte	0x02, 0x09, 0x00, 0x00, 0x02, 0x02, 0x01, 0x00, 0x02, 0x05, 0x05, 0x00, 0x03, 0x07, 0x01, 0x01
        /*0010*/ 	.byte	0x02, 0x03, 0x00, 0x00, 0x02, 0x06, 0x01, 0x00, 0x04, 0x0b, 0x08, 0x00, 0x01, 0x00, 0x00, 0x00
        /*0020*/ 	.byte	0x00, 0x00, 0x00, 0x00


//--------------------- .nv.info._Z7softmaxPfS_   --------------------------
	.section	.nv.info._Z7softmaxPfS_,"",@"SHT_CUDA_INFO"
	.sectionflags	@""
	.align	4


	//----- nvinfo : EIATTR_CUDA_API_VERSION
	.align		4
        /*0000*/ 	.byte	0x04, 0x37
        /*0002*/ 	.short	(.L_9 - .L_8)
.L_8:
        /*0004*/ 	.word	0x00000082


	//----- nvinfo : EIATTR_KPARAM_INFO
	.align		4
.L_9:
        /*0008*/ 	.byte	0x04, 0x17
        /*000a*/ 	.short	(.L_11 - .L_10)
.L_10:
        /*000c*/ 	.word	0x00000000
        /*0010*/ 	.short	0x0001
        /*0012*/ 	.short	0x0008
        /*0014*/ 	.byte	0x00, 0xf5, 0x21, 0x00


	//----- nvinfo : EIATTR_KPARAM_INFO
	.align		4
.L_11:
        /*0018*/ 	.byte	0x04, 0x17
        /*001a*/ 	.short	(.L_13 - .L_12)
.L_12:
        /*001c*/ 	.word	0x00000000
        /*0020*/ 	.short	0x0000
        /*0022*/ 	.short	0x0000
        /*0024*/ 	.byte	0x00, 0xf5, 0x21, 0x00


	//----- nvinfo : EIATTR_SPARSE_MMA_MASK
	.align		4
.L_13:
        /*0028*/ 	.byte	0x03, 0x50
        /*002a*/ 	.short	0x0000


	//----- nvinfo : EIATTR_MAXREG_COUNT
	.align		4
        /*002c*/ 	.byte	0x03, 0x1b
        /*002e*/ 	.short	0x00ff


	//----- nvinfo : EIATTR_NUM_BARRIERS
	.align		4
        /*0030*/ 	.byte	0x02, 0x4c
        /*0032*/ 	.byte	0x01
	.zero		1


	//----- nvinfo : EIATTR_MERCURY_ISA_VERSION
	.align		4
        /*0034*/ 	.byte	0x03, 0x5f
        /*0036*/ 	.short	0x0101


	//----- nvinfo : EIATTR_COOP_GROUP_MASK_REGIDS
	.align		4
        /*0038*/ 	.byte	0x04, 0x29
        /*003a*/ 	.short	(.L_15 - .L_14)


	//   ....[0]....
.L_14:
        /*003c*/ 	.word	0xffffffff


	//   ....[1]....
        /*0040*/ 	.word	0xffffffff


	//   ....[2]....
        /*0044*/ 	.word	0xffffffff


	//   ....[3]....
        /*0048*/ 	.word	0xffffffff


	//   ....[4]....
        /*004c*/ 	.word	0xffffffff


	//   ....[5]....
        /*0050*/ 	.word	0xffffffff


	//   ....[6]....
        /*0054*/ 	.word	0xffffffff


	//   ....[7]....
        /*0058*/ 	.word	0xffffffff


	//   ....[8]....
        /*005c*/ 	.word	0xffffffff


	//   ....[9]....
        /*0060*/ 	.word	0xffffffff


	//   ....[10]....
        /*0064*/ 	.word	0xffffffff


	//   ....[11]....
        /*0068*/ 	.word	0xffffffff


	//   ....[12]....
        /*006c*/ 	.word	0xffffffff


	//   ....[13]....
        /*0070*/ 	.word	0xffffffff


	//   ....[14]....
        /*0074*/ 	.word	0xffffffff


	//   ....[15]....
        /*0078*/ 	.word	0xffffffff


	//   ....[16]....
        /*007c*/ 	.word	0xffffffff


	//   ....[17]....
        /*0080*/ 	.word	0xffffffff


	//   ....[18]....
        /*0084*/ 	.word	0xffffffff


	//   ....[19]....
        /*0088*/ 	.word	0xffffffff


	//   ....[20]....
        /*008c*/ 	.word	0x05000010


	//   ....[21]....
        /*0090*/ 	.word	0x05000010


	//   ....[22]....
        /*0094*/ 	.word	0x05000010


	//   ....[23]....
        /*0098*/ 	.word	0x05000010


	//   ....[24]....
        /*009c*/ 	.word	0x05000010


	//   ....[25]....
        /*00a0*/ 	.word	0x05000010


	//   ....[26]....
        /*00a4*/ 	.word	0x05000010


	//   ....[27]....
        /*00a8*/ 	.word	0x05000010


	//   ....[28]....
        /*00ac*/ 	.word	0x05000010


	//   ....[29]....
        /*00b0*/ 	.word	0x05000010


	//----- nvinfo : EIATTR_COOP_GROUP_INSTR_OFFSETS
	.align		4
.L_15:
        /*00b4*/ 	.byte	0x04, 0x28
        /*00b6*/ 	.short	(.L_17 - .L_16)


	//   ....[0]....
.L_16:
        /*00b8*/ 	.word	0x00000140


	//   ....[1]....
        /*00bc*/ 	.word	0x00000270


	//   ....[2]....
        /*00c0*/ 	.word	0x000002e0


	//   ....[3]....
        /*00c4*/ 	.word	0x000003b0


	//   ....[4]....
        /*00c8*/ 	.word	0x00000480


	//   ....[5]....
        /*00cc*/ 	.word	0x000005d0


	//   ....[6]....
        /*00d0*/ 	.word	0x00000610


	//   ....[7]....
        /*00d4*/ 	.word	0x00000650


	//   ....[8]....
        /*00d8*/ 	.word	0x00000670


	//   ....[9]....
        /*00dc*/ 	.word	0x00000690


	//   ....[10]....
        /*00e0*/ 	.word	0x00000770


	//   ....[11]....
        /*00e4*/ 	.word	0x00000790


	//   ....[12]....
        /*00e8*/ 	.word	0x000007b0


	//   ....[13]....
        /*00ec*/ 	.word	0x000007d0


	//   ....[14]....
        /*00f0*/ 	.word	0x000007f0


	//   ....[15]....
        /*00f4*/ 	.word	0x00000880


	//   ....[16]....
        /*00f8*/ 	.word	0x000008a0


	//   ....[17]....
        /*00fc*/ 	.word	0x000008c0


	//   ....[18]....
        /*0100*/ 	.word	0x000008e0


	//   ....[19]....
        /*0104*/ 	.word	0x00000900


	//   ....[20]....
        /*0108*/ 	.word	0x00001540


	//   ....[21]....
        /*010c*/ 	.word	0x000015b0


	//   ....[22]....
        /*0110*/ 	.word	0x00001620


	//   ....[23]....
        /*0114*/ 	.word	0x00001690


	//   ....[24]....
        /*0118*/ 	.word	0x00001700


	//   ....[25]....
        /*011c*/ 	.word	0x000017d0


	//   ....[26]....
        /*0120*/ 	.word	0x00001840


	//   ....[27]....
        /*0124*/ 	.word	0x000018b0


	//   ....[28]....
        /*0128*/ 	.word	0x00001920


	//   ....[29]....
        /*012c*/ 	.word	0x00001990


	//----- nvinfo : EIATTR_VRC_CTA_INIT_COUNT
	.align		4
.L_17:
        /*0130*/ 	.byte	0x02, 0x4a
	.zero		1
	.zero		1


	//----- nvinfo : EIATTR_EXIT_INSTR_OFFSETS
	.align		4
        /*0134*/ 	.byte	0x04, 0x1c
        /*0136*/ 	.short	(.L_19 - .L_18)


	//   ....[0]....
.L_18:
        /*0138*/ 	.word	0x000014e0


	//----- nvinfo : EIATTR_CRS_STACK_SIZE
	.align		4
.L_19:
        /*013c*/ 	.byte	0x04, 0x1e
        /*013e*/ 	.short	(.L_21 - .L_20)
.L_20:
        /*0140*/ 	.word	0x00000000


	//----- nvinfo : EIATTR_CBANK_PARAM_SIZE
	.align		4
.L_21:
        /*0144*/ 	.byte	0x03, 0x19
        /*0146*/ 	.short	0x0010


	//----- nvinfo : EIATTR_PARAM_CBANK
	.align		4
        /*0148*/ 	.byte	0x04, 0x0a
        /*014a*/ 	.short	(.L_23 - .L_22)
	.align		4
.L_22:
        /*014c*/ 	.word	index@(.nv.constant0._Z7softmaxPfS_)
        /*0150*/ 	.short	0x0380
        /*0152*/ 	.short	0x0010


	//----- nvinfo : EIATTR_SW_WAR
	.align		4
.L_23:
        /*0154*/ 	.byte	0x04, 0x36
        /*0156*/ 	.short	(.L_25 - .L_24)
.L_24:
        /*0158*/ 	.word	0x00000008
.L_25:


//--------------------- .nv.callgraph             --------------------------
	.section	.nv.callgraph,"",@"SHT_CUDA_CALLGRAPH"
	.align	4
	.sectionentsize	8
	.align		4
        /*0000*/ 	.word	0x00000000
	.align		4
        /*0004*/ 	.word	0xffffffff
	.align		4
        /*0008*/ 	.word	0x00000000
	.align		4
        /*000c*/ 	.word	0xfffffffe
	.align		4
        /*0010*/ 	.word	0x00000000
	.align		4
        /*0014*/ 	.word	0xfffffffd
	.align		4
        /*0018*/ 	.word	0x00000000
	.align		4
        /*001c*/ 	.word	0xfffffffc


//--------------------- .text._Z7softmaxPfS_      --------------------------
	.section	.text._Z7softmaxPfS_,"ax",@progbits
	.align	128
        .global         _Z7softmaxPfS_
        .type           _Z7softmaxPfS_,@function
        .size           _Z7softmaxPfS_,(.L_x_41 - _Z7softmaxPfS_)
        .other          _Z7softmaxPfS_,@"STO_CUDA_ENTRY STV_DEFAULT"
_Z7softmaxPfS_:
.text._Z7softmaxPfS_:
[----:B------:R-:W-:Y:S01]  /*0000*/  LDC R1, c[0x0][0x37c] ;  /* 0x0000df00ff017b82 */ /* 0x000fe20000000800 */
[----:B------:R-:W0:Y:S07]  /*0010*/  S2R R0, SR_CTAID.X ;  /* 0x0000000000007919 */ /* 0x000e2e0000002500 */
[----:B------:R-:W1:Y:S01]  /*0020*/  LDC.64 R2, c[0x0][0x388] ;  /* 0x0000e200ff027b82 */ /* 0x000e620000000a00 */
[----:B------:R-:W2:Y:S01]  /*0030*/  LDCU.64 UR6, c[0x0][0x358] ;  /* 0x00006b00ff0677ac */ /* 0x000ea20008000a00 */
[----:B------:R-:W3:Y:S01]  /*0040*/  S2R R7, SR_TID.X ;  /* 0x0000000000077919 */ /* 0x000ee20000002100 */
[----:B0-----:R-:W-:-:S05]  /*0050*/  SHF.L.U32 R0, R0, 0xd, RZ ;  /* 0x0000000d00007819 */ /* 0x001fca00000006ff */
[----:B-1----:R-:W-:-:S04]  /*0060*/  IMAD.WIDE.U32 R4, R0, 0x4, R2 ;  /* 0x0000000400047825 */ /* 0x002fc800078e0002 */
[----:B---3--:R-:W-:-:S05]  /*0070*/  IMAD.WIDE.U32 R16, R7, 0x4, R4 ;  /* 0x0000000407107825 */ /* 0x008fca00078e0004 */
[----:B--2---:R-:W2:Y:S04]  /*0080*/  LDG.E R13, desc[UR6][R16.64] ;  /* 0x00000006100d7981 */ /* 0x004ea8000c1e1900 */
[----:B------:R-:W2:Y:S04]  /*0090*/  LDG.E R18, desc[UR6][R16.64+0x1000] ;  /* 0x0010000610127981 */ /* 0x000ea8000c1e1900 */
[----:B------:R-:W2:Y:S04]  /*00a0*/  LDG.E R14, desc[UR6][R16.64+0x2000] ;  /* 0x00200006100e7981 */ /* 0x000ea8000c1e1900 */
[----:B------:R-:W3:Y:S04]  /*00b0*/  LDG.E R10, desc[UR6][R16.64+0x3000] ;  /* 0x00300006100a7981 */ /* 0x000ee8000c1e1900 */
[----:B------:R-:W3:Y:S04]  /*00c0*/  LDG.E R12, desc[UR6][R16.64+0x4000] ;  /* 0x00400006100c7981 */ /* 0x000ee8000c1e1900 */
[----:B------:R-:W4:Y:S04]  /*00d0*/  LDG.E R9, desc[UR6][R16.64+0x5000] ;  /* 0x0050000610097981 */ /* 0x000f28000c1e1900 */
[----:B------:R-:W4:Y:S04]  /*00e0*/  LDG.E R6, desc[UR6][R16.64+0x6000] ;  /* 0x0060000610067981 */ /* 0x000f28000c1e1900 */
[----:B------:R-:W5:Y:S01]  /*00f0*/  LDG.E R8, desc[UR6][R16.64+0x7000] ;  /* 0x0070000610087981 */ /* 0x000f62000c1e1900 */
[----:B--2---:R-:W-:-:S04]  /*0100*/  FMNMX3 R11, R13, R18, R14, !PT ;  /* 0x000000120d0b7276 */ /* 0x004fc8000780000e */
[----:B---3--:R-:W-:-:S04]  /*0110*/  FMNMX3 R11, R11, R10, R12, !PT ;  /* 0x0000000a0b0b7276 */ /* 0x008fc8000780000c */
[----:B----4-:R-:W-:-:S04]  /*0120*/  FMNMX3 R11, R11, R9, R6, !PT ;  /* 0x000000090b0b7276 */ /* 0x010fc80007800006 */
[----:B-----5:R-:W-:-:S05]  /*0130*/  FMNMX R11, R8, R11, !PT ;  /* 0x0000000b080b7209 */ /* 0x020fca0007800000 */
[----:B------:R-:W0:Y:S01]  /*0140*/  SHFL.BFLY PT, R20, R11, 0x10, 0x1f ;  /* 0x0e001f000b147f89 */ /* 0x000e2200000e0000 */
[--C-:B------:R-:W-:Y:S01]  /*0150*/  FADD R13, R13, -R11.reuse ;  /* 0x8000000b0d0d7221 */ /* 0x100fe20000000000 */
[--C-:B------:R-:W-:Y:S01]  /*0160*/  FADD R18, R18, -R11.reuse ;  /* 0x8000000b12127221 */ /* 0x100fe20000000000 */
[--C-:B------:R-:W-:Y:S01]  /*0170*/  FADD R14, R14, -R11.reuse ;  /* 0x8000000b0e0e7221 */ /* 0x100fe20000000000 */
[--C-:B------:R-:W-:Y:S01]  /*0180*/  FADD R10, R10, -R11.reuse ;  /* 0x8000000b0a0a7221 */ /* 0x100fe20000000000 */
[--C-:B------:R-:W-:Y:S01]  /*0190*/  FADD R12, R12, -R11.reuse ;  /* 0x8000000b0c0c7221 */ /* 0x100fe20000000000 */
[--C-:B------:R-:W-:Y:S01]  /*01a0*/  FADD R9, R9, -R11.reuse ;  /* 0x8000000b09097221 */ /* 0x100fe20000000000 */
[----:B------:R-:W-:Y:S01]  /*01b0*/  FMUL R14, R14, 1.4426950216293334961 ;  /* 0x3fb8aa3b0e0e7820 */ /* 0x000fe20000400000 */
[----:B------:R-:W-:Y:S01]  /*01c0*/  FMUL R16, R10, 1.4426950216293334961 ;  /* 0x3fb8aa3b0a107820 */ /* 0x000fe20000400000 */
[----:B------:R-:W-:Y:S01]  /*01d0*/  FMUL R12, R12, 1.4426950216293334961 ;  /* 0x3fb8aa3b0c0c7820 */ /* 0x000fe20000400000 */
[----:B------:R-:W-:-:S02]  /*01e0*/  FADD R6, R6, -R11 ;  /* 0x8000000b06067221 */ /* 0x000fc40000000000 */
[----:B------:R-:W-:Y:S02]  /*01f0*/  FSETP.GEU.AND P1, PT, R14, -126, PT ;  /* 0xc2fc00000e00780b */ /* 0x000fe40003f2e000 */
[----:B------:R-:W-:Y:S01]  /*0200*/  FSETP.GEU.AND P2, PT, R16, -126, PT ;  /* 0xc2fc00001000780b */ /* 0x000fe20003f4e000 */
[----:B------:R-:W-:Y:S01]  /*0210*/  FMUL R6, R6, 1.4426950216293334961 ;  /* 0x3fb8aa3b06067820 */ /* 0x000fe20000400000 */
[----:B------:R-:W-:-:S04]  /*0220*/  FSETP.GEU.AND P3, PT, R12, -126, PT ;  /* 0xc2fc00000c00780b */ /* 0x000fc80003f6e000 */
[----:B------:R-:W-:Y:S02]  /*0230*/  FSETP.GEU.AND P5, PT, R6, -126, PT ;  /* 0xc2fc00000600780b */ /* 0x000fe40003fae000 */
[----:B0-----:R-:W-:-:S03]  /*0240*/  FMNMX R20, R11, R20, !PT ;  /* 0x000000140b147209 */ /* 0x001fc60007800000 */
[----:B------:R-:W-:Y:S02]  /*0250*/  @!P1 FMUL R14, R14, 0.5 ;  /* 0x3f0000000e0e9820 */ /* 0x000fe40000400000 */
[----:B------:R-:W-:Y:S01]  /*0260*/  @!P2 FMUL R16, R16, 0.5 ;  /* 0x3f0000001010a820 */ /* 0x000fe20000400000 */
[----:B------:R-:W0:Y:S01]  /*0270*/  SHFL.BFLY PT, R15, R20, 0x8, 0x1f ;  /* 0x0d001f00140f7f89 */ /* 0x000e2200000e0000 */
[----:B------:R-:W-:-:S04]  /*0280*/  @!P3 FMUL R12, R12, 0.5 ;  /* 0x3f0000000c0cb820 */ /* 0x000fc80000400000 */
[----:B------:R-:W-:Y:S01]  /*0290*/  @!P5 FMUL R6, R6, 0.5 ;  /* 0x3f0000000606d820 */ /* 0x000fe20000400000 */
[----:B0-----:R-:W-:Y:S01]  /*02a0*/  FMNMX R19, R20, R15, !PT ;  /* 0x0000000f14137209 */ /* 0x001fe20007800000 */
[----:B------:R-:W-:Y:S01]  /*02b0*/  FMUL R15, R13, 1.4426950216293334961 ;  /* 0x3fb8aa3b0d0f7820 */ /* 0x000fe20000400000 */
[----:B------:R-:W-:Y:S01]  /*02c0*/  FMUL R13, R18, 1.4426950216293334961 ;  /* 0x3fb8aa3b120d7820 */ /* 0x000fe20000400000 */
[----:B------:R-:W-:Y:S02]  /*02d0*/  FMUL R18, R9, 1.4426950216293334961 ;  /* 0x3fb8aa3b09127820 */ /* 0x000fe40000400000 */
[----:B------:R-:W0:Y:S01]  /*02e0*/  SHFL.BFLY PT, R22, R19, 0x4, 0x1f ;  /* 0x0c801f0013167f89 */ /* 0x000e2200000e0000 */
[----:B------:R-:W-:Y:S01]  /*02f0*/  FSETP.GEU.AND P6, PT, R15, -126, PT ;  /* 0xc2fc00000f00780b */ /* 0x000fe20003fce000 */
[----:B------:R-:W1:Y:S01]  /*0300*/  MUFU.EX2 R9, R14 ;  /* 0x0000000e00097308 */ /* 0x000e620000000800 */
[----:B------:R-:W-:Y:S02]  /*0310*/  FSETP.GEU.AND P0, PT, R13, -126, PT ;  /* 0xc2fc00000d00780b */ /* 0x000fe40003f0e000 */
[----:B------:R-:W-:-:S09]  /*0320*/  FSETP.GEU.AND P4, PT, R18, -126, PT ;  /* 0xc2fc00001200780b */ /* 0x000fd20003f8e000 */
[----:B------:R-:W-:Y:S02]  /*0330*/  @!P6 FMUL R15, R15, 0.5 ;  /* 0x3f0000000f0fe820 */ /* 0x000fe40000400000 */
[----:B------:R-:W-:Y:S02]  /*0340*/  @!P0 FMUL R13, R13, 0.5 ;  /* 0x3f0000000d0d8820 */ /* 0x000fe40000400000 */
[----:B------:R-:W2:Y:S01]  /*0350*/  MUFU.EX2 R10, R15 ;  /* 0x0000000f000a7308 */ /* 0x000ea20000000800 */
[----:B------:R-:W-:Y:S01]  /*0360*/  @!P4 FMUL R18, R18, 0.5 ;  /* 0x3f0000001212c820 */ /* 0x000fe20000400000 */
[----:B-1----:R-:W-:Y:S01]  /*0370*/  @!P1 FMUL R9, R9, R9 ;  /* 0x0000000909099220 */ /* 0x002fe20000400000 */
[----:B0-----:R-:W-:Y:S01]  /*0380*/  FMNMX R22, R19, R22, !PT ;  /* 0x0000001613167209 */ /* 0x001fe20007800000 */
[----:B------:R-:W-:-:S04]  /*0390*/  FADD R19, R8, -R11 ;  /* 0x8000000b08137221 */ /* 0x000fc80000000000 */
[----:B------:R-:W0:Y:S01]  /*03a0*/  MUFU.EX2 R13, R13 ;  /* 0x0000000d000d7308 */ /* 0x000e220000000800 */
[----:B------:R-:W1:Y:S01]  /*03b0*/  SHFL.BFLY PT, R17, R22, 0x2, 0x1f ;  /* 0x0c401f0016117f89 */ /* 0x000e6200000e0000 */
[----:B------:R-:W-:-:S06]  /*03c0*/  FMUL R14, R19, 1.4426950216293334961 ;  /* 0x3fb8aa3b130e7820 */ /* 0x000fcc0000400000 */
[----:B------:R-:W3:Y:S01]  /*03d0*/  MUFU.EX2 R15, R16 ;  /* 0x00000010000f7308 */ /* 0x000ee20000000800 */
[----:B--2---:R-:W-:Y:S01]  /*03e0*/  @!P6 FMUL R10, R10, R10 ;  /* 0x0000000a0a0ae220 */ /* 0x004fe20000400000 */
[----:B------:R-:W-:Y:S01]  /*03f0*/  FSETP.GEU.AND P6, PT, R14, -126, PT ;  /* 0xc2fc00000e00780b */ /* 0x000fe20003fce000 */
[----:B0-----:R-:W-:-:S04]  /*0400*/  @!P0 FMUL R13, R13, R13 ;  /* 0x0000000d0d0d8220 */ /* 0x001fc80000400000 */
[----:B------:R-:W-:-:S08]  /*0410*/  FADD R10, R10, R13 ;  /* 0x0000000d0a0a7221 */ /* 0x000fd00000000000 */
[----:B------:R-:W-:Y:S01]  /*0420*/  @!P6 FMUL R14, R14, 0.5 ;  /* 0x3f0000000e0ee820 */ /* 0x000fe20000400000 */
[----:B------:R-:W-:Y:S01]  /*0430*/  FADD R10, R10, R9 ;  /* 0x000000090a0a7221 */ /* 0x000fe20000000000 */
[----:B---3--:R-:W-:Y:S01]  /*0440*/  @!P2 FMUL R15, R15, R15 ;  /* 0x0000000f0f0fa220 */ /* 0x008fe20000400000 */
[----:B-1----:R-:W-:Y:S01]  /*0450*/  FMNMX R17, R22, R17, !PT ;  /* 0x0000001116117209 */ /* 0x002fe20007800000 */
[----:B------:R-:W0:Y:S02]  /*0460*/  MUFU.EX2 R9, R14 ;  /* 0x0000000e00097308 */ /* 0x000e240000000800 */
[----:B------:R-:W-:Y:S02]  /*0470*/  FADD R10, R10, R15 ;  /* 0x0000000f0a0a7221 */ /* 0x000fe40000000000 */
[----:B------:R-:W1:Y:S01]  /*0480*/  SHFL.BFLY PT, R20, R17, 0x1, 0x1f ;  /* 0x0c201f0011147f89 */ /* 0x000e6200000e0000 */
[----:B0-----:R-:W-:Y:S01]  /*0490*/  @!P6 FMUL R9, R9, R9 ;  /* 0x000000090909e220 */ /* 0x001fe20000400000 */
[----:B-1----:R-:W-:-:S02]  /*04a0*/  FMNMX R8, R17, R20, !PT ;  /* 0x0000001411087209 */ /* 0x002fc40007800000 */
[----:B------:R-:W0:Y:S03]  /*04b0*/  MUFU.EX2 R17, R12 ;  /* 0x0000000c00117308 */ /* 0x000e260000000800 */
[----:B------:R-:W-:-:S04]  /*04c0*/  FADD R19, R11, -R8 ;  /* 0x800000080b137221 */ /* 0x000fc80000000000 */
[----:B------:R-:W-:Y:S01]  /*04d0*/  FMUL R16, R19, 1.4426950216293334961 ;  /* 0x3fb8aa3b13107820 */ /* 0x000fe20000400000 */
[----:B------:R-:W1:Y:S04]  /*04e0*/  MUFU.EX2 R11, R18 ;  /* 0x00000012000b7308 */ /* 0x000e680000000800 */
[----:B------:R-:W-:-:S04]  /*04f0*/  FSETP.GEU.AND P0, PT, R16, -126, PT ;  /* 0xc2fc00001000780b */ /* 0x000fc80003f0e000 */
[----:B------:R-:W2:Y:S01]  /*0500*/  MUFU.EX2 R19, R6 ;  /* 0x0000000600137308 */ /* 0x000ea20000000800 */
[----:B0-----:R-:W-:-:S04]  /*0510*/  @!P3 FMUL R17, R17, R17 ;  /* 0x000000111111b220 */ /* 0x001fc80000400000 */
[----:B------:R-:W-:-:S04]  /*0520*/  FADD R10, R10, R17 ;  /* 0x000000110a0a7221 */ /* 0x000fc80000000000 */
[----:B------:R-:W-:Y:S01]  /*0530*/  @!P0 FMUL R16, R16, 0.5 ;  /* 0x3f00000010108820 */ /* 0x000fe20000400000 */
[----:B-1----:R-:W-:-:S03]  /*0540*/  @!P4 FMUL R11, R11, R11 ;  /* 0x0000000b0b0bc220 */ /* 0x002fc60000400000 */
[----:B------:R-:W0:Y:S01]  /*0550*/  MUFU.EX2 R13, R16 ;  /* 0x00000010000d7308 */ /* 0x000e220000000800 */
[----:B------:R-:W-:Y:S01]  /*0560*/  FADD R10, R10, R11 ;  /* 0x0000000b0a0a7221 */ /* 0x000fe20000000000 */
[----:B--2---:R-:W-:-:S04]  /*0570*/  @!P5 FMUL R19, R19, R19 ;  /* 0x000000131313d220 */ /* 0x004fc80000400000 */
[----:B------:R-:W-:-:S04]  /*0580*/  FADD R10, R10, R19 ;  /* 0x000000130a0a7221 */ /* 0x000fc80000000000 */
[----:B------:R-:W-:Y:S01]  /*0590*/  FADD R10, R10, R9 ;  /* 0x000000090a0a7221 */ /* 0x000fe20000000000 */
[----:B0-----:R-:W-:Y:S01]  /*05a0*/  @!P0 FMUL R13, R13, R13 ;  /* 0x0000000d0d0d8220 */ /* 0x001fe20000400000 */
[----:B------:R-:W-:-:S03]  /*05b0*/  LOP3.LUT P0, R15, R7, 0x1f, RZ, 0xc0, !PT ;  /* 0x0000001f070f7812 */ /* 0x000fc6000780c0ff */
[----:B------:R-:W-:-:S05]  /*05c0*/  FMUL R10, R10, R13 ;  /* 0x0000000d0a0a7220 */ /* 0x000fca0000400000 */
[----:B------:R-:W0:Y:S05]  /*05d0*/  SHFL.BFLY PT, R9, R10, 0x10, 0x1f ;  /* 0x0e001f000a097f89 */ /* 0x000e2a00000e0000 */
[----:B------:R-:W1:Y:S01]  /*05e0*/  @!P0 S2R R17, SR_CgaCtaId ;  /* 0x0000000000118919 */ /* 0x000e620000008800 */
[----:B0-----:R-:W-:Y:S01]  /*05f0*/  FADD R9, R10, R9 ;  /* 0x000000090a097221 */ /* 0x001fe20000000000 */
[----:B------:R-:W-:-:S04]  /*0600*/  @!P0 MOV R10, 0x400 ;  /* 0x00000400000a8802 */ /* 0x000fc80000000f00 */
[----:B------:R-:W0:Y:S01]  /*0610*/  SHFL.BFLY PT, R6, R9, 0x8, 0x1f ;  /* 0x0d001f0009067f89 */ /* 0x000e2200000e0000 */
[----:B-1----:R-:W-:-:S04]  /*0620*/  @!P0 LEA R10, R17, R10, 0x18 ;  /* 0x0000000a110a8211 */ /* 0x002fc800078ec0ff */
[----:B------:R-:W-:Y:S01]  /*0630*/  @!P0 LEA.HI R10, R7, R10, RZ, 0x1e ;  /* 0x0000000a070a8211 */ /* 0x000fe200078ff0ff */
[----:B0-----:R-:W-:-:S05]  /*0640*/  FADD R6, R9, R6 ;  /* 0x0000000609067221 */ /* 0x001fca0000000000 */
[----:B------:R-:W0:Y:S02]  /*0650*/  SHFL.BFLY PT, R11, R6, 0x4, 0x1f ;  /* 0x0c801f00060b7f89 */ /* 0x000e2400000e0000 */
[----:B0-----:R-:W-:-:S05]  /*0660*/  FADD R11, R6, R11 ;  /* 0x0000000b060b7221 */ /* 0x001fca0000000000 */
[----:B------:R-:W0:Y:S02]  /*0670*/  SHFL.BFLY PT, R12, R11, 0x2, 0x1f ;  /* 0x0c401f000b0c7f89 */ /* 0x000e2400000e0000 */
[----:B0-----:R-:W-:-:S05]  /*0680*/  FADD R12, R11, R12 ;  /* 0x0000000c0b0c7221 */ /* 0x001fca0000000000 */
[----:B------:R-:W0:Y:S02]  /*0690*/  SHFL.BFLY PT, R13, R12, 0x1, 0x1f ;  /* 0x0c201f000c0d7f89 */ /* 0x000e2400000e0000 */
[----:B0-----:R-:W-:-:S05]  /*06a0*/  FADD R9, R12, R13 ;  /* 0x0000000d0c097221 */ /* 0x001fca0000000000 */
[----:B------:R0:W-:Y:S01]  /*06b0*/  @!P0 STS.64 [R10], R8 ;  /* 0x000000080a008388 */ /* 0x0001e20000000a00 */
[----:B------:R-:W-:Y:S01]  /*06c0*/  BAR.SYNC.DEFER_BLOCKING 0x0 ;  /* 0x0000000000007b1d */ /* 0x000fe20000010000 */
[----:B------:R-:W-:-:S13]  /*06d0*/  ISETP.GT.U32.AND P0, PT, R7, 0x1f, PT ;  /* 0x0000001f0700780c */ /* 0x000fda0003f04070 */
[----:B0-----:R-:W-:Y:S05]  /*06e0*/  @P0 BRA `(.L_x_0) ;  /* 0x0000000000900947 */ /* 0x001fea0003800000 */
[----:B------:R-:W0:Y:S01]  /*06f0*/  S2R R9, SR_CgaCtaId ;  /* 0x0000000000097919 */ /* 0x000e220000008800 */
[----:B------:R-:W-:Y:S01]  /*0700*/  MOV R6, 0x400 ;  /* 0x0000040000067802 */ /* 0x000fe20000000f00 */
[----:B------:R-:W-:Y:S01]  /*0710*/  UMOV UR4, 0xffffffff ;  /* 0xffffffff00047882 */ /* 0x000fe20000000000 */
[----:B------:R-:W-:Y:S02]  /*0720*/  ISETP.NE.AND P1, PT, R15, RZ, PT ;  /* 0x000000ff0f00720c */ /* 0x000fe40003f25270 */
[----:B0-----:R-:W-:-:S04]  /*0730*/  LEA R6, R9, R6, 0x18 ;  /* 0x0000000609067211 */ /* 0x001fc800078ec0ff */
[----:B------:R-:W-:-:S06]  /*0740*/  LEA R8, R15, R6, 0x3 ;  /* 0x000000060f087211 */ /* 0x000fcc00078e18ff */
[----:B------:R-:W0:Y:S01]  /*0750*/  LDS.64 R8, [R8] ;  /* 0x0000000008087984 */ /* 0x000e220000000a00 */
[----:B------:R-:W-:Y:S05]  /*0760*/  BRA.DIV UR4, `(.L_x_1) ;  /* 0x0000000e04607947 */ /* 0x000fea000b800000 */
[----:B0-----:R-:W0:Y:S02]  /*0770*/  SHFL.BFLY PT, R11, R8, 0x10, 0x1f ;  /* 0x0e001f00080b7f89 */ /* 0x001e2400000e0000 */
[----:B0-----:R-:W-:-:S05]  /*0780*/  FMNMX R11, R8, R11, !PT ;  /* 0x0000000b080b7209 */ /* 0x001fca0007800000 */
[----:B------:R-:W0:Y:S02]  /*0790*/  SHFL.BFLY PT, R10, R11, 0x8, 0x1f ;  /* 0x0d001f000b0a7f89 */ /* 0x000e2400000e0000 */
[----:B0-----:R-:W-:-:S05]  /*07a0*/  FMNMX R12, R11, R10, !PT ;  /* 0x0000000a0b0c7209 */ /* 0x001fca0007800000 */
[----:B------:R-:W0:Y:S02]  /*07b0*/  SHFL.BFLY PT, R13, R12, 0x4, 0x1f ;  /* 0x0c801f000c0d7f89 */ /* 0x000e2400000e0000 */
[----:B0-----:R-:W-:-:S05]  /*07c0*/  FMNMX R13, R12, R13, !PT ;  /* 0x0000000d0c0d7209 */ /* 0x001fca0007800000 */
[----:B------:R-:W0:Y:S02]  /*07d0*/  SHFL.BFLY PT, R10, R13, 0x2, 0x1f ;  /* 0x0c401f000d0a7f89 */ /* 0x000e2400000e0000 */
[----:B0-----:R-:W-:-:S05]  /*07e0*/  FMNMX R14, R13, R10, !PT ;  /* 0x0000000a0d0e7209 */ /* 0x001fca0007800000 */
[----:B------:R-:W0:Y:S02]  /*07f0*/  SHFL.BFLY PT, R15, R14, 0x1, 0x1f ;  /* 0x0c201f000e0f7f89 */ /* 0x000e2400000e0000 */
[----:B0-----:R-:W-:-:S05]  /*0800*/  FMNMX R10, R14, R15, !PT ;  /* 0x0000000f0e0a7209 */ /* 0x001fca0007800000 */
[----:B------:R-:W-:-:S04]  /*0810*/  FADD R15, R8, -R10 ;  /* 0x8000000a080f7221 */ /* 0x000fc80000000000 */
[----:B------:R-:W-:-:S05]  /*0820*/  FMUL R15, R15, 1.4426950216293334961 ;  /* 0x3fb8aa3b0f0f7820 */ /* 0x000fca0000400000 */
[----:B------:R-:W-:-:S13]  /*0830*/  FSETP.GEU.AND P0, PT, R15, -126, PT ;  /* 0xc2fc00000f00780b */ /* 0x000fda0003f0e000 */
[----:B------:R-:W-:-:S04]  /*0840*/  @!P0 FMUL R15, R15, 0.5 ;  /* 0x3f0000000f0f8820 */ /* 0x000fc80000400000 */
[----:B------:R-:W0:Y:S02]  /*0850*/  MUFU.EX2 R8, R15 ;  /* 0x0000000f00087308 */ /* 0x000e240000000800 */
[----:B0-----:R-:W-:-:S04]  /*0860*/  @!P0 FMUL R8, R8, R8 ;  /* 0x0000000808088220 */ /* 0x001fc80000400000 */
[----:B------:R-:W-:-:S05]  /*0870*/  FMUL R9, R9, R8 ;  /* 0x0000000809097220 */ /* 0x000fca0000400000 */
[----:B------:R-:W0:Y:S02]  /*0880*/  SHFL.BFLY PT, R8, R9, 0x10, 0x1f ;  /* 0x0e001f0009087f89 */ /* 0x000e2400000e0000 */
[----:B0-----:R-:W-:-:S05]  /*0890*/  FADD R8, R9, R8 ;  /* 0x0000000809087221 */ /* 0x001fca0000000000 */
[----:B------:R-:W0:Y:S02]  /*08a0*/  SHFL.BFLY PT, R11, R8, 0x8, 0x1f ;  /* 0x0d001f00080b7f89 */ /* 0x000e2400000e0000 */
[----:B0-----:R-:W-:-:S05]  /*08b0*/  FADD R11, R8, R11 ;  /* 0x0000000b080b7221 */ /* 0x001fca0000000000 */
[----:B------:R-:W0:Y:S02]  /*08c0*/  SHFL.BFLY PT, R12, R11, 0x4, 0x1f ;  /* 0x0c801f000b0c7f89 */ /* 0x000e2400000e0000 */
[----:B0-----:R-:W-:-:S05]  /*08d0*/  FADD R12, R11, R12 ;  /* 0x0000000c0b0c7221 */ /* 0x001fca0000000000 */
[----:B------:R-:W0:Y:S02]  /*08e0*/  SHFL.BFLY PT, R13, R12, 0x2, 0x1f ;  /* 0x0c401f000c0d7f89 */ /* 0x000e2400000e0000 */
[----:B0-----:R-:W-:-:S05]  /*08f0*/  FADD R13, R12, R13 ;  /* 0x0000000d0c0d7221 */ /* 0x001fca0000000000 */
[----:B------:R0:W1:Y:S02]  /*0900*/  SHFL.BFLY PT, R14, R13, 0x1, 0x1f ;  /* 0x0c201f000d0e7f89 */ /* 0x00006400000e0000 */
.L_x_28:
[----:B-1----:R-:W-:-:S05]  /*0910*/  FADD R11, R13, R14 ;  /* 0x0000000e0d0b7221 */ /* 0x002fca0000000000 */
[----:B------:R1:W-:Y:S02]  /*0920*/  @!P1 STS.64 [R6], R10 ;  /* 0x0000000a06009388 */ /* 0x0003e40000000a00 */
.L_x_0:
[----:B------:R-:W-:Y:S05]  /*0930*/  WARPSYNC.ALL ;  /* 0x0000000000007948 */ /* 0x000fea0003800000 */
[----:B------:R-:W-:Y:S01]  /*0940*/  BAR.SYNC.DEFER_BLOCKING 0x0 ;  /* 0x0000000000007b1d */ /* 0x000fe20000010000 */
[----:B------:R-:W-:-:S05]  /*0950*/  IADD3 R9, PT, PT, R0, R7, RZ ;  /* 0x0000000700097210 */ /* 0x000fca0007ffe0ff */
[----:B-1----:R-:W-:-:S06]  /*0960*/  IMAD.WIDE.U32 R10, R9, 0x4, R2 ;  /* 0x00000004090a7825 */ /* 0x002fcc00078e0002 */
[----:B------:R-:W2:Y:S01]  /*0970*/  LDG.E R11, desc[UR6][R10.64] ;  /* 0x000000060a0b7981 */ /* 0x000ea2000c1e1900 */
[----:B------:R-:W1:Y:S01]  /*0980*/  S2UR UR5, SR_CgaCtaId ;  /* 0x00000000000579c3 */ /* 0x000e620000008800 */
[----:B------:R-:W-:Y:S01]  /*0990*/  UMOV UR4, 0x400 ;  /* 0x0000040000047882 */ /* 0x000fe20000000000 */
[----:B------:R-:W-:Y:S01]  /*09a0*/  BSSY.RECONVERGENT B0, `(.L_x_2) ;  /* 0x0000014000007945 */ /* 0x000fe20003800200 */
[----:B-1----:R-:W-:-:S09]  /*09b0*/  ULEA UR4, UR5, UR4, 0x18 ;  /* 0x0000000405047291 */ /* 0x002fd2000f8ec0ff */
[----:B------:R-:W1:Y:S02]  /*09c0*/  LDS.64 R2, [UR4] ;  /* 0x00000004ff027984 */ /* 0x000e640008000a00 */
[----:B-1----:R-:W1:Y:S01]  /*09d0*/  MUFU.RCP R8, R3 ;  /* 0x0000000300087308 */ /* 0x002e620000001000 */
[----:B--2---:R-:W-:Y:S01]  /*09e0*/  FADD R0, -R2, R11 ;  /* 0x0000000b02007221 */ /* 0x004fe20000000100 */
[----:B-1----:R-:W-:-:S03]  /*09f0*/  FFMA R11, -R3, R8, 1 ;  /* 0x3f800000030b7423 */ /* 0x002fc60000000108 */
[----:B------:R-:W-:Y:S01]  /*0a00*/  FMUL R6, R0, 1.4426950216293334961 ;  /* 0x3fb8aa3b00067820 */ /* 0x000fe20000400000 */
[----:B------:R-:W-:-:S04]  /*0a10*/  FFMA R11, R8, R11, R8 ;  /* 0x0000000b080b7223 */ /* 0x000fc80000000008 */
[----:B------:R-:W-:-:S13]  /*0a20*/  FSETP.GEU.AND P0, PT, R6, -126, PT ;  /* 0xc2fc00000600780b */ /* 0x000fda0003f0e000 */
[----:B------:R-:W-:-:S04]  /*0a30*/  @!P0 FMUL R6, R6, 0.5 ;  /* 0x3f00000006068820 */ /* 0x000fc80000400000 */
[----:B------:R-:W1:Y:S02]  /*0a40*/  MUFU.EX2 R0, R6 ;  /* 0x0000000600007308 */ /* 0x000e640000000800 */
[----:B-1----:R-:W-:-:S06]  /*0a50*/  @!P0 FMUL R0, R0, R0 ;  /* 0x0000000000008220 */ /* 0x002fcc0000400000 */
[----:B------:R-:W1:Y:S01]  /*0a60*/  FCHK P0, R0, R3 ;  /* 0x0000000300007302 */ /* 0x000e620000000000 */
[----:B------:R-:W-:-:S04]  /*0a70*/  FFMA R8, R0, R11, RZ ;  /* 0x0000000b00087223 */ /* 0x000fc800000000ff */
[----:B------:R-:W-:-:S04]  /*0a80*/  FFMA R10, -R3, R8, R0 ;  /* 0x00000008030a7223 */ /* 0x000fc80000000100 */
[----:B0-----:R-:W-:Y:S01]  /*0a90*/  FFMA R13, R11, R10, R8 ;  /* 0x0000000a0b0d7223 */ /* 0x001fe20000000008 */
[----:B-1----:R-:W-:Y:S06]  /*0aa0*/  @!P0 BRA `(.L_x_3) ;  /* 0x00000000000c8947 */ /* 0x002fec0003800000 */
[----:B------:R-:W-:-:S07]  /*0ab0*/  MOV R8, 0xad0 ;  /* 0x00000ad000087802 */ /* 0x000fce0000000f00 */
[----:B------:R-:W-:Y:S05]  /*0ac0*/  CALL.REL.NOINC `($__internal_0_$__cuda_sm3x_div_rn_noftz_f32_slowpath) ;  /* 0x0000000c00c07944 */ /* 0x000fea0003c00000 */
[----:B------:R-:W-:-:S07]  /*0ad0*/  MOV R13, R0 ;  /* 0x00000000000d7202 */ /* 0x000fce0000000f00 */
.L_x_3:
[----:B------:R-:W-:Y:S05]  /*0ae0*/  BSYNC.RECONVERGENT B0 ;  /* 0x0000000000007941 */ /* 0x000fea0003800200 */
.L_x_2:
[----:B------:R-:W0:Y:S01]  /*0af0*/  LDC.64 R10, c[0x0][0x380] ;  /* 0x0000e000ff0a7b82 */ /* 0x000e220000000a00 */
[----:B------:R-:W-:-:S04]  /*0b00*/  LEA R4, P0, R7, R4, 0x2 ;  /* 0x0000000407047211 */ /* 0x000fc800078010ff */
[----:B------:R-:W-:Y:S01]  /*0b10*/  IADD3.X R5, PT, PT, RZ, R5, RZ, P0, !PT ;  /* 0x00000005ff057210 */ /* 0x000fe200007fe4ff */
[----:B0-----:R-:W-:-:S05]  /*0b20*/  IMAD.WIDE.U32 R6, R9, 0x4, R10 ;  /* 0x0000000409067825 */ /* 0x001fca00078e000a */
[----:B------:R0:W-:Y:S04]  /*0b30*/  STG.E desc[UR6][R6.64], R13 ;  /* 0x0000000d06007986 */ /* 0x0001e8000c101906 */
[----:B------:R-:W2:Y:S01]  /*0b40*/  LDG.E R9, desc[UR6][R4.64+0x1000] ;  /* 0x0010000604097981 */ /* 0x000ea2000c1e1900 */
[----:B------:R-:W1:Y:S01]  /*0b50*/  MUFU.RCP R0, R3 ;  /* 0x0000000300007308 */ /* 0x000e620000001000 */
[----:B------:R-:W-:Y:S01]  /*0b60*/  BSSY.RECONVERGENT B0, `(.L_x_4) ;  /* 0x0000012000007945 */ /* 0x000fe20003800200 */
[----:B-1----:R-:W-:-:S04]  /*0b70*/  FFMA R11, -R3, R0, 1 ;  /* 0x3f800000030b7423 */ /* 0x002fc80000000100 */
[----:B------:R-:W-:Y:S01]  /*0b80*/  FFMA R0, R0, R11, R0 ;  /* 0x0000000b00007223 */ /* 0x000fe20000000000 */
[----:B--2---:R-:W-:-:S04]  /*0b90*/  FADD R9, -R2, R9 ;  /* 0x0000000902097221 */ /* 0x004fc80000000100 */
[----:B------:R-:W-:-:S05]  /*0ba0*/  FMUL R9, R9, 1.4426950216293334961 ;  /* 0x3fb8aa3b09097820 */ /* 0x000fca0000400000 */
[----:B------:R-:W-:-:S13]  /*0bb0*/  FSETP.GEU.AND P0, PT, R9, -126, PT ;  /* 0xc2fc00000900780b */ /* 0x000fda0003f0e000 */
[----:B------:R-:W-:-:S04]  /*0bc0*/  @!P0 FMUL R9, R9, 0.5 ;  /* 0x3f00000009098820 */ /* 0x000fc80000400000 */
[----:B------:R-:W1:Y:S02]  /*0bd0*/  MUFU.EX2 R8, R9 ;  /* 0x0000000900087308 */ /* 0x000e640000000800 */
[----:B-1----:R-:W-:-:S06]  /*0be0*/  @!P0 FMUL R8, R8, R8 ;  /* 0x0000000808088220 */ /* 0x002fcc0000400000 */
[----:B------:R-:W1:Y:S01]  /*0bf0*/  FCHK P0, R8, R3 ;  /* 0x0000000308007302 */ /* 0x000e620000000000 */
[----:B------:R-:W-:-:S04]  /*0c00*/  FFMA R11, R0, R8, RZ ;  /* 0x00000008000b7223 */ /* 0x000fc800000000ff */
[----:B------:R-:W-:-:S04]  /*0c10*/  FFMA R10, -R3, R11, R8 ;  /* 0x0000000b030a7223 */ /* 0x000fc80000000108 */
[----:B------:R-:W-:Y:S01]  /*0c20*/  FFMA R11, R0, R10, R11 ;  /* 0x0000000a000b7223 */ /* 0x000fe2000000000b */
[----:B01----:R-:W-:Y:S06]  /*0c30*/  @!P0 BRA `(.L_x_5) ;  /* 0x0000000000108947 */ /* 0x003fec0003800000 */
[----:B------:R-:W-:Y:S02]  /*0c40*/  MOV R0, R8 ;  /* 0x0000000800007202 */ /* 0x000fe40000000f00 */
[----:B------:R-:W-:-:S07]  /*0c50*/  MOV R8, 0xc70 ;  /* 0x00000c7000087802 */ /* 0x000fce0000000f00 */
[----:B------:R-:W-:Y:S05]  /*0c60*/  CALL.REL.NOINC `($__internal_0_$__cuda_sm3x_div_rn_noftz_f32_slowpath) ;  /* 0x0000000c00587944 */ /* 0x000fea0003c00000 */
[----:B------:R-:W-:-:S07]  /*0c70*/  MOV R11, R0 ;  /* 0x00000000000b7202 */ /* 0x000fce0000000f00 */
.L_x_5:
[----:B------:R-:W-:Y:S05]  /*0c80*/  BSYNC.RECONVERGENT B0 ;  /* 0x0000000000007941 */ /* 0x000fea0003800200 */
.L_x_4:
        /* <DEDUP_REMOVED lines=13> */
[----:B0-----:R-:W-:-:S04]  /*0d60*/  FFMA R11, R0, R8, RZ ;  /* 0x00000008000b7223 */ /* 0x001fc800000000ff */
[----:B------:R-:W-:-:S04]  /*0d70*/  FFMA R10, -R3, R11, R8 ;  /* 0x0000000b030a7223 */ /* 0x000fc80000000108 */
[----:B------:R-:W-:Y:S01]  /*0d80*/  FFMA R11, R0, R10, R11 ;  /* 0x0000000a000b7223 */ /* 0x000fe2000000000b */
[----:B-1----:R-:W-:Y:S06]  /*0d90*/  @!P0 BRA `(.L_x_7) ;  /* 0x0000000000108947 */ /* 0x002fec0003800000 */
[----:B------:R-:W-:Y:S02]  /*0da0*/  MOV R0, R8 ;  /* 0x0000000800007202 */ /* 0x000fe40000000f00 */
[----:B------:R-:W-:-:S07]  /*0db0*/  MOV R8, 0xdd0 ;  /* 0x00000dd000087802 */ /* 0x000fce0000000f00 */
[----:B------:R-:W-:Y:S05]  /*0dc0*/  CALL.REL.NOINC `($__internal_0_$__cuda_sm3x_div_rn_noftz_f32_slowpath) ;  /* 0x0000000c00007944 */ /* 0x000fea0003c00000 */
[----:B------:R-:W-:-:S07]  /*0dd0*/  MOV R11, R0 ;  /* 0x00000000000b7202 */ /* 0x000fce0000000f00 */
.L_x_7:
[----:B------:R-:W-:Y:S05]  /*0de0*/  BSYNC.RECONVERGENT B0 ;  /* 0x0000000000007941 */ /* 0x000fea0003800200 */
.L_x_6:
        /* <DEDUP_REMOVED lines=20> */
[----:B------:R-:W-:-:S07]  /*0f30*/  IMAD.MOV.U32 R11, RZ, RZ, R0 ;  /* 0x000000ffff0b7224 */ /* 0x000fce00078e0000 */
.L_x_9:
[----:B------:R-:W-:Y:S05]  /*0f40*/  BSYNC.RECONVERGENT B0 ;  /* 0x0000000000007941 */ /* 0x000fea0003800200 */
.L_x_8:
        /* <DEDUP_REMOVED lines=21> */
.L_x_11:
[----:B------:R-:W-:Y:S05]  /*10a0*/  BSYNC.RECONVERGENT B0 ;  /* 0x0000000000007941 */ /* 0x000fea0003800200 */
.L_x_10:
        /* <DEDUP_REMOVED lines=21> */
.L_x_13:
[----:B------:R-:W-:Y:S05]  /*1200*/  BSYNC.RECONVERGENT B0 ;  /* 0x0000000000007941 */ /* 0x000fea0003800200 */
.L_x_12:
        /* <DEDUP_REMOVED lines=21> */
.L_x_15:
[----:B------:R-:W-:Y:S05]  /*1360*/  BSYNC.RECONVERGENT B0 ;  /* 0x0000000000007941 */ /* 0x000fea0003800200 */
.L_x_14:
        /* <DEDUP_REMOVED lines=21> */
.L_x_17:
[----:B------:R-:W-:Y:S05]  /*14c0*/  BSYNC.RECONVERGENT B0 ;  /* 0x0000000000007941 */ /* 0x000fea0003800200 */
.L_x_16:
[----:B------:R-:W-:Y:S01]  /*14d0*/  STG.E desc[UR6][R6.64+0x7000], R5 ;  /* 0x0070000506007986 */ /* 0x000fe2000c101906 */
[----:B------:R-:W-:Y:S05]  /*14e0*/  EXIT ;  /* 0x000000000000794d */ /* 0x000fea0003800000 */
.L_x_1:
[----:B------:R-:W-:Y:S02]  /*14f0*/  HFMA2 R18, -RZ, RZ, 0, 9.5367431640625e-07 ;  /* 0x00000010ff127431 */ /* 0x000fe400000001ff */
[----:B0-----:R-:W-:Y:S01]  /*1500*/  IMAD.MOV.U32 R17, RZ, RZ, R8 ;  /* 0x000000ffff117224 */ /* 0x001fe200078e0008 */
[----:B------:R-:W-:Y:S02]  /*1510*/  MOV R19, 0x1f ;  /* 0x0000001f00137802 */ /* 0x000fe40000000f00 */
[----:B------:R-:W-:-:S07]  /*1520*/  MOV R16, 0xffffffff ;  /* 0xffffffff00107802 */ /* 0x000fce0000000f00 */
[----:B------:R-:W-:Y:S05]  /*1530*/  WARPSYNC.COLLECTIVE R16, `(.L_x_18) ;  /* 0x0000000010087348 */ /* 0x000fea0003c00000 */
[----:B------:R0:W1:Y:S02]  /*1540*/  SHFL.BFLY P0, R15, R17, R18, R19 ;  /* 0x0c000012110f7389 */ /* 0x0000640000000013 */
[----:B01----:R-:W-:Y:S05]  /*1550*/  ENDCOLLECTIVE ;  /* 0x000000000000791b */ /* 0x003fea0003800000 */
.L_x_18:
[----:B------:R-:W-:Y:S01]  /*1560*/  HFMA2 R18, -RZ, RZ, 0, 4.76837158203125e-07 ;  /* 0x00000008ff127431 */ /* 0x000fe200000001ff */
[----:B------:R-:W-:-:S04]  /*1570*/  MOV R11, R15 ;  /* 0x0000000f000b7202 */ /* 0x000fc80000000f00 */
[----:B------:R-:W-:-:S04]  /*1580*/  FMNMX R11, R8, R11, !PT ;  /* 0x0000000b080b7209 */ /* 0x000fc80007800000 */
[----:B------:R-:W-:-:S07]  /*1590*/  MOV R17, R11 ;  /* 0x0000000b00117202 */ /* 0x000fce0000000f00 */
[----:B------:R-:W-:Y:S05]  /*15a0*/  WARPSYNC.COLLECTIVE R16, `(.L_x_19) ;  /* 0x0000000010087348 */ /* 0x000fea0003c00000 */
[----:B------:R0:W1:Y:S02]  /*15b0*/  SHFL.BFLY P0, R15, R17, R18, R19 ;  /* 0x0c000012110f7389 */ /* 0x0000640000000013 */
[----:B01----:R-:W-:Y:S05]  /*15c0*/  ENDCOLLECTIVE ;  /* 0x000000000000791b */ /* 0x003fea0003800000 */
.L_x_19:
[----:B------:R-:W-:Y:S01]  /*15d0*/  IMAD.MOV.U32 R18, RZ, RZ, 0x4 ;  /* 0x00000004ff127424 */ /* 0x000fe200078e00ff */
[----:B------:R-:W-:-:S04]  /*15e0*/  MOV R10, R15 ;  /* 0x0000000f000a7202 */ /* 0x000fc80000000f00 */
[----:B------:R-:W-:-:S04]  /*15f0*/  FMNMX R12, R11, R10, !PT ;  /* 0x0000000a0b0c7209 */ /* 0x000fc80007800000 */
[----:B------:R-:W-:-:S07]  /*1600*/  MOV R17, R12 ;  /* 0x0000000c00117202 */ /* 0x000fce0000000f00 */
[----:B------:R-:W-:Y:S05]  /*1610*/  WARPSYNC.COLLECTIVE R16, `(.L_x_20) ;  /* 0x0000000010087348 */ /* 0x000fea0003c00000 */
[----:B------:R0:W1:Y:S02]  /*1620*/  SHFL.BFLY P0, R15, R17, R18, R19 ;  /* 0x0c000012110f7389 */ /* 0x0000640000000013 */
[----:B01----:R-:W-:Y:S05]  /*1630*/  ENDCOLLECTIVE ;  /* 0x000000000000791b */ /* 0x003fea0003800000 */
.L_x_20:
[----:B------:R-:W-:Y:S01]  /*1640*/  HFMA2 R18, -RZ, RZ, 0, 1.1920928955078125e-07 ;  /* 0x00000002ff127431 */ /* 0x000fe200000001ff */
[----:B------:R-:W-:-:S04]  /*1650*/  MOV R13, R15 ;  /* 0x0000000f000d7202 */ /* 0x000fc80000000f00 */
[----:B------:R-:W-:-:S04]  /*1660*/  FMNMX R13, R12, R13, !PT ;  /* 0x0000000d0c0d7209 */ /* 0x000fc80007800000 */
[----:B------:R-:W-:-:S07]  /*1670*/  MOV R17, R13 ;  /* 0x0000000d00117202 */ /* 0x000fce0000000f00 */
[----:B------:R-:W-:Y:S05]  /*1680*/  WARPSYNC.COLLECTIVE R16, `(.L_x_21) ;  /* 0x0000000010087348 */ /* 0x000fea0003c00000 */
[----:B------:R0:W1:Y:S02]  /*1690*/  SHFL.BFLY P0, R15, R17, R18, R19 ;  /* 0x0c000012110f7389 */ /* 0x0000640000000013 */
[----:B01----:R-:W-:Y:S05]  /*16a0*/  ENDCOLLECTIVE ;  /* 0x000000000000791b */ /* 0x003fea0003800000 */
.L_x_21:
[----:B------:R-:W-:Y:S01]  /*16b0*/  HFMA2 R18, -RZ, RZ, 0, 5.9604644775390625e-08 ;  /* 0x00000001ff127431 */ /* 0x000fe200000001ff */
[----:B------:R-:W-:-:S04]  /*16c0*/  MOV R10, R15 ;  /* 0x0000000f000a7202 */ /* 0x000fc80000000f00 */
[----:B------:R-:W-:-:S04]  /*16d0*/  FMNMX R14, R13, R10, !PT ;  /* 0x0000000a0d0e7209 */ /* 0x000fc80007800000 */
[----:B------:R-:W-:-:S07]  /*16e0*/  MOV R17, R14 ;  /* 0x0000000e00117202 */ /* 0x000fce0000000f00 */
[----:B------:R-:W-:Y:S05]  /*16f0*/  WARPSYNC.COLLECTIVE R16, `(.L_x_22) ;  /* 0x0000000010087348 */ /* 0x000fea0003c00000 */
[----:B------:R0:W1:Y:S02]  /*1700*/  SHFL.BFLY P0, R15, R17, R18, R19 ;  /* 0x0c000012110f7389 */ /* 0x0000640000000013 */
[----:B01----:R-:W-:Y:S05]  /*1710*/  ENDCOLLECTIVE ;  /* 0x000000000000791b */ /* 0x003fea0003800000 */
.L_x_22:
[----:B------:R-:W-:Y:S01]  /*1720*/  HFMA2 R18, -RZ, RZ, 0, 9.5367431640625e-07 ;  /* 0x00000010ff127431 */ /* 0x000fe200000001ff */
[----:B------:R-:W-:-:S05]  /*1730*/  FMNMX R10, R14, R15, !PT ;  /* 0x0000000f0e0a7209 */ /* 0x000fca0007800000 */
[----:B------:R-:W-:-:S04]  /*1740*/  FADD R8, R8, -R10 ;  /* 0x8000000a08087221 */ /* 0x000fc80000000000 */
[----:B------:R-:W-:-:S05]  /*1750*/  FMUL R11, R8, 1.4426950216293334961 ;  /* 0x3fb8aa3b080b7820 */ /* 0x000fca0000400000 */
[----:B------:R-:W-:-:S13]  /*1760*/  FSETP.GEU.AND P0, PT, R11, -126, PT ;  /* 0xc2fc00000b00780b */ /* 0x000fda0003f0e000 */
[----:B------:R-:W-:-:S04]  /*1770*/  @!P0 FMUL R11, R11, 0.5 ;  /* 0x3f0000000b0b8820 */ /* 0x000fc80000400000 */
[----:B------:R-:W0:Y:S02]  /*1780*/  MUFU.EX2 R8, R11 ;  /* 0x0000000b00087308 */ /* 0x000e240000000800 */
[----:B0-----:R-:W-:-:S04]  /*1790*/  @!P0 FMUL R8, R8, R8 ;  /* 0x0000000808088220 */ /* 0x001fc80000400000 */
[----:B------:R-:W-:-:S05]  /*17a0*/  FMUL R9, R9, R8 ;  /* 0x0000000809097220 */ /* 0x000fca0000400000 */
[----:B------:R-:W-:-:S07]  /*17b0*/  MOV R17, R9 ;  /* 0x0000000900117202 */ /* 0x000fce0000000f00 */
[----:B------:R-:W-:Y:S05]  /*17c0*/  WARPSYNC.COLLECTIVE R16, `(.L_x_23) ;  /* 0x0000000010087348 */ /* 0x000fea0003c00000 */
[----:B------:R0:W1:Y:S02]  /*17d0*/  SHFL.BFLY P0, R15, R17, R18, R19 ;  /* 0x0c000012110f7389 */ /* 0x0000640000000013 */
[----:B01----:R-:W-:Y:S05]  /*17e0*/  ENDCOLLECTIVE ;  /* 0x000000000000791b */ /* 0x003fea0003800000 */
.L_x_23:
[----:B------:R-:W-:Y:S01]  /*17f0*/  HFMA2 R18, -RZ, RZ, 0, 4.76837158203125e-07 ;  /* 0x00000008ff127431 */ /* 0x000fe200000001ff */
[----:B------:R-:W-:-:S05]  /*1800*/  MOV R8, R15 ;  /* 0x0000000f00087202 */ /* 0x000fca0000000f00 */
[----:B------:R-:W-:-:S04]  /*1810*/  FADD R8, R9, R8 ;  /* 0x0000000809087221 */ /* 0x000fc80000000000 */
[----:B------:R-:W-:-:S07]  /*1820*/  IMAD.MOV.U32 R17, RZ, RZ, R8 ;  /* 0x000000ffff117224 */ /* 0x000fce00078e0008 */
[----:B------:R-:W-:Y:S05]  /*1830*/  WARPSYNC.COLLECTIVE R16, `(.L_x_24) ;  /* 0x0000000010087348 */ /* 0x000fea0003c00000 */
[----:B------:R0:W1:Y:S02]  /*1840*/  SHFL.BFLY P0, R15, R17, R18, R19 ;  /* 0x0c000012110f7389 */ /* 0x0000640000000013 */
[----:B01----:R-:W-:Y:S05]  /*1850*/  ENDCOLLECTIVE ;  /* 0x000000000000791b */ /* 0x003fea0003800000 */
.L_x_24:
[----:B------:R-:W-:Y:S01]  /*1860*/  HFMA2 R18, -RZ, RZ, 0, 2.384185791015625e-07 ;  /* 0x00000004ff127431 */ /* 0x000fe200000001ff */
[----:B------:R-:W-:-:S05]  /*1870*/  MOV R11, R15 ;  /* 0x0000000f000b7202 */ /* 0x000fca0000000f00 */
[----:B------:R-:W-:-:S05]  /*1880*/  FADD R11, R8, R11 ;  /* 0x0000000b080b7221 */ /* 0x000fca0000000000 */
[----:B------:R-:W-:-:S07]  /*1890*/  MOV R17, R11 ;  /* 0x0000000b00117202 */ /* 0x000fce0000000f00 */
[----:B------:R-:W-:Y:S05]  /*18a0*/  WARPSYNC.COLLECTIVE R16, `(.L_x_25) ;  /* 0x0000000010087348 */ /* 0x000fea0003c00000 */
[----:B------:R0:W1:Y:S02]  /*18b0*/  SHFL.BFLY P0, R15, R17, R18, R19 ;  /* 0x0c000012110f7389 */ /* 0x0000640000000013 */
[----:B01----:R-:W-:Y:S05]  /*18c0*/  ENDCOLLECTIVE ;  /* 0x000000000000791b */ /* 0x003fea0003800000 */
.L_x_25:
[----:B------:R-:W-:Y:S01]  /*18d0*/  HFMA2 R18, -RZ, RZ, 0, 1.1920928955078125e-07 ;  /* 0x00000002ff127431 */ /* 0x000fe200000001ff */
[----:B------:R-:W-:-:S05]  /*18e0*/  MOV R12, R15 ;  /* 0x0000000f000c7202 */ /* 0x000fca0000000f00 */
[----:B------:R-:W-:-:S05]  /*18f0*/  FADD R12, R11, R12 ;  /* 0x0000000c0b0c7221 */ /* 0x000fca0000000000 */
[----:B------:R-:W-:-:S07]  /*1900*/  MOV R17, R12 ;  /* 0x0000000c00117202 */ /* 0x000fce0000000f00 */
[----:B------:R-:W-:Y:S05]  /*1910*/  WARPSYNC.COLLECTIVE R16, `(.L_x_26) ;  /* 0x0000000010087348 */ /* 0x000fea0003c00000 */
[----:B------:R0:W1:Y:S02]  /*1920*/  SHFL.BFLY P0, R15, R17, R18, R19 ;  /* 0x0c000012110f7389 */ /* 0x0000640000000013 */
[----:B01----:R-:W-:Y:S05]  /*1930*/  ENDCOLLECTIVE ;  /* 0x000000000000791b */ /* 0x003fea0003800000 */
.L_x_26:
[----:B------:R-:W-:Y:S01]  /*1940*/  IMAD.MOV.U32 R18, RZ, RZ, 0x1 ;  /* 0x00000001ff127424 */ /* 0x000fe200078e00ff */
[----:B------:R-:W-:-:S05]  /*1950*/  MOV R13, R15 ;  /* 0x0000000f000d7202 */ /* 0x000fca0000000f00 */
[----:B------:R-:W-:-:S05]  /*1960*/  FADD R13, R12, R13 ;  /* 0x0000000d0c0d7221 */ /* 0x000fca0000000000 */
[----:B------:R-:W-:-:S07]  /*1970*/  MOV R17, R13 ;  /* 0x0000000d00117202 */ /* 0x000fce0000000f00 */
[----:B------:R-:W-:Y:S05]  /*1980*/  WARPSYNC.COLLECTIVE R16, `(.L_x_27) ;  /* 0x0000000010087348 */ /* 0x000fea0003c00000 */
[----:B------:R0:W1:Y:S02]  /*1990*/  SHFL.BFLY P0, R15, R17, R18, R19 ;  /* 0x0c000012110f7389 */ /* 0x0000640000000013 */
[----:B01----:R-:W-:Y:S05]  /*19a0*/  ENDCOLLECTIVE ;  /* 0x000000000000791b */ /* 0x003fea0003800000 */
.L_x_27:
[----:B------:R-:W-:Y:S01]  /*19b0*/  MOV R14, R15 ;  /* 0x0000000f000e7202 */ /* 0x000fe20000000f00 */
[----:B------:R-:W-:Y:S06]  /*19c0*/  BRA `(.L_x_28) ;  /* 0xffffffec00d07947 */ /* 0x000fec000383ffff */
        .weak           $__internal_0_$__cuda_sm3x_div_rn_noftz_f32_slowpath
        .type           $__internal_0_$__cuda_sm3x_div_rn_noftz_f32_slowpath,@function
        .size           $__internal_0_$__cuda_sm3x_div_rn_noftz_f32_slowpath,(.L_x_41 - $__internal_0_$__cuda_sm3x_div_rn_noftz_f32_slowpath)
$__internal_0_$__cuda_sm3x_div_rn_noftz_f32_slowpath:
[----:B------:R-:W-:Y:S01]  /*19d0*/  SHF.R.U32.HI R11, RZ, 0x17, R3 ;  /* 0x00000017ff0b7819 */ /* 0x000fe20000011603 */
[----:B------:R-:W-:Y:S01]  /*19e0*/  BSSY.RECONVERGENT B1, `(.L_x_29) ;  /* 0x0000063000017945 */ /* 0x000fe20003800200 */
[----:B------:R-:W-:Y:S02]  /*19f0*/  SHF.R.U32.HI R10, RZ, 0x17, R0 ;  /* 0x00000017ff0a7819 */ /* 0x000fe40000011600 */
[----:B------:R-:W-:Y:S02]  /*1a00*/  LOP3.LUT R11, R11, 0xff, RZ, 0xc0, !PT ;  /* 0x000000ff0b0b7812 */ /* 0x000fe400078ec0ff */
[----:B------:R-:W-:Y:S02]  /*1a10*/  LOP3.LUT R16, R10, 0xff, RZ, 0xc0, !PT ;  /* 0x000000ff0a107812 */ /* 0x000fe400078ec0ff */
[----:B------:R-:W-:Y:S02]  /*1a20*/  IADD3 R14, PT, PT, R11, -0x1, RZ ;  /* 0xffffffff0b0e7810 */ /* 0x000fe40007ffe0ff */
[----:B------:R-:W-:-:S02]  /*1a30*/  IADD3 R12, PT, PT, R16, -0x1, RZ ;  /* 0xffffffff100c7810 */ /* 0x000fc40007ffe0ff */
[----:B------:R-:W-:Y:S02]  /*1a40*/  ISETP.GT.U32.AND P0, PT, R14, 0xfd, PT ;  /* 0x000000fd0e00780c */ /* 0x000fe40003f04070 */
[----:B------:R-:W-:Y:S02]  /*1a50*/  MOV R13, R3 ;  /* 0x00000003000d7202 */ /* 0x000fe40000000f00 */
[----:B------:R-:W-:-:S13]  /*1a60*/  ISETP.GT.U32.OR P0, PT, R12, 0xfd, P0 ;  /* 0x000000fd0c00780c */ /* 0x000fda0000704470 */
[----:B------:R-:W-:Y:S01]  /*1a70*/  @!P0 MOV R10, RZ ;  /* 0x000000ff000a8202 */ /* 0x000fe20000000f00 */
[----:B------:R-:W-:Y:S06]  /*1a80*/  @!P0 BRA `(.L_x_30) ;  /* 0x00000000005c8947 */ /* 0x000fec0003800000 */
[----:B------:R-:W-:Y:S02]  /*1a90*/  FSETP.GTU.FTZ.AND P0, PT, |R0|, +INF , PT ;  /* 0x7f8000000000780b */ /* 0x000fe40003f1c200 */
[----:B------:R-:W-:-:S04]  /*1aa0*/  FSETP.GTU.FTZ.AND P1, PT, |R3|, +INF , PT ;  /* 0x7f8000000300780b */ /* 0x000fc80003f3c200 */
[----:B------:R-:W-:-:S13]  /*1ab0*/  PLOP3.LUT P0, PT, P0, P1, PT, 0xf8, 0x8f ;  /* 0x00000000008f781c */ /* 0x000fda0000703f70 */
[----:B------:R-:W-:Y:S05]  /*1ac0*/  @P0 BRA `(.L_x_31) ;  /* 0x00000004004c0947 */ /* 0x000fea0003800000 */
[----:B------:R-:W-:-:S13]  /*1ad0*/  LOP3.LUT P0, RZ, R13, 0x7fffffff, R0, 0xc8, !PT ;  /* 0x7fffffff0dff7812 */ /* 0x000fda000780c800 */
[----:B------:R-:W-:Y:S05]  /*1ae0*/  @!P0 BRA `(.L_x_32) ;  /* 0x00000004003c8947 */ /* 0x000fea0003800000 */
[C---:B------:R-:W-:Y:S02]  /*1af0*/  FSETP.NEU.FTZ.AND P0, PT, |R0|.reuse, +INF , PT ;  /* 0x7f8000000000780b */ /* 0x040fe40003f1d200 */
[----:B------:R-:W-:Y:S02]  /*1b00*/  FSETP.NEU.FTZ.AND P2, PT, |R3|, +INF , PT ;  /* 0x7f8000000300780b */ /* 0x000fe40003f5d200 */
[----:B------:R-:W-:-:S11]  /*1b10*/  FSETP.NEU.FTZ.AND P1, PT, |R0|, +INF , PT ;  /* 0x7f8000000000780b */ /* 0x000fd60003f3d200 */
[----:B------:R-:W-:Y:S05]  /*1b20*/  @!P2 BRA !P0, `(.L_x_32) ;  /* 0x00000004002ca947 */ /* 0x000fea0004000000 */
[----:B------:R-:W-:-:S04]  /*1b30*/  LOP3.LUT P0, RZ, R0, 0x7fffffff, RZ, 0xc0, !PT ;  /* 0x7fffffff00ff7812 */ /* 0x000fc8000780c0ff */
[----:B------:R-:W-:-:S13]  /*1b40*/  PLOP3.LUT P0, PT, P2, P0, PT, 0x2f, 0xf2 ;  /* 0x0000000000f2781c */ /* 0x000fda0001700577 */
[----:B------:R-:W-:Y:S05]  /*1b50*/  @P0 BRA `(.L_x_33) ;  /* 0x0000000400180947 */ /* 0x000fea0003800000 */
[----:B------:R-:W-:-:S04]  /*1b60*/  LOP3.LUT P0, RZ, R13, 0x7fffffff, RZ, 0xc0, !PT ;  /* 0x7fffffff0dff7812 */ /* 0x000fc8000780c0ff */
[----:B------:R-:W-:-:S13]  /*1b70*/  PLOP3.LUT P0, PT, P1, P0, PT, 0x2f, 0xf2 ;  /* 0x0000000000f2781c */ /* 0x000fda0000f00577 */
[----:B------:R-:W-:Y:S05]  /*1b80*/  @P0 BRA `(.L_x_34) ;  /* 0x0000000400000947 */ /* 0x000fea0003800000 */
[----:B------:R-:W-:Y:S02]  /*1b90*/  ISETP.GE.AND P0, PT, R12, RZ, PT ;  /* 0x000000ff0c00720c */ /* 0x000fe40003f06270 */
[----:B------:R-:W-:-:S11]  /*1ba0*/  ISETP.GE.AND P1, PT, R14, RZ, PT ;  /* 0x000000ff0e00720c */ /* 0x000fd60003f26270 */
[----:B------:R-:W-:Y:S01]  /*1bb0*/  @P0 MOV R10, RZ ;  /* 0x000000ff000a0202 */ /* 0x000fe20000000f00 */
[----:B------:R-:W-:Y:S01]  /*1bc0*/  @!P0 FFMA R0, R0, 1.84467440737095516160e+19, RZ ;  /* 0x5f80000000008823 */ /* 0x000fe200000000ff */
[----:B------:R-:W-:Y:S01]  /*1bd0*/  @!P0 MOV R10, 0xffffffc0 ;  /* 0xffffffc0000a8802 */ /* 0x000fe20000000f00 */
[----:B------:R-:W-:-:S03]  /*1be0*/  @!P1 FFMA R13, R3, 1.84467440737095516160e+19, RZ ;  /* 0x5f800000030d9823 */ /* 0x000fc600000000ff */
[----:B------:R-:W-:-:S07]  /*1bf0*/  @!P1 IADD3 R10, PT, PT, R10, 0x40, RZ ;  /* 0x000000400a0a9810 */ /* 0x000fce0007ffe0ff */
.L_x_30:
[----:B------:R-:W-:Y:S01]  /*1c00*/  LEA R12, R11, 0xc0800000, 0x17 ;  /* 0xc08000000b0c7811 */ /* 0x000fe200078eb8ff */
[----:B------:R-:W-:Y:S03]  /*1c10*/  BSSY.RECONVERGENT B2, `(.L_x_35) ;  /* 0x0000036000027945 */ /* 0x000fe60003800200 */
[----:B------:R-:W-:Y:S01]  /*1c20*/  IADD3 R14, PT, PT, -R12, R13, RZ ;  /* 0x0000000d0c0e7210 */ /* 0x000fe20007ffe1ff */
[----:B------:R-:W-:-:S03]  /*1c30*/  VIADD R12, R16, 0xffffff81 ;  /* 0xffffff81100c7836 */ /* 0x000fc60000000000 */
[----:B------:R-:W0:Y:S01]  /*1c40*/  MUFU.RCP R13, R14 ;  /* 0x0000000e000d7308 */ /* 0x000e220000001000 */
[----:B------:R-:W-:Y:S01]  /*1c50*/  FADD.FTZ R15, -R14, -RZ ;  /* 0x800000ff0e0f7221 */ /* 0x000fe20000010100 */
[----:B------:R-:W-:-:S03]  /*1c60*/  IMAD R0, R12, -0x800000, R0 ;  /* 0xff8000000c007824 */ /* 0x000fc600078e0200 */
[----:B0-----:R-:W-:-:S04]  /*1c70*/  FFMA R16, R13, R15, 1 ;  /* 0x3f8000000d107423 */ /* 0x001fc8000000000f */
[----:B------:R-:W-:-:S04]  /*1c80*/  FFMA R13, R13, R16, R13 ;  /* 0x000000100d0d7223 */ /* 0x000fc8000000000d */
[----:B------:R-:W-:-:S04]  /*1c90*/  FFMA R16, R0, R13, RZ ;  /* 0x0000000d00107223 */ /* 0x000fc800000000ff */
[----:B------:R-:W-:-:S04]  /*1ca0*/  FFMA R17, R15, R16, R0 ;  /* 0x000000100f117223 */ /* 0x000fc80000000000 */
[----:B------:R-:W-:-:S04]  /*1cb0*/  FFMA R16, R13, R17, R16 ;  /* 0x000000110d107223 */ /* 0x000fc80000000010 */
[----:B------:R-:W-:Y:S01]  /*1cc0*/  FFMA R17, R15, R16, R0 ;  /* 0x000000100f117223 */ /* 0x000fe20000000000 */
[----:B------:R-:W-:-:S03]  /*1cd0*/  IADD3 R15, PT, PT, R12, 0x7f, -R11 ;  /* 0x0000007f0c0f7810 */ /* 0x000fc60007ffe80b */
[----:B------:R-:W-:Y:S01]  /*1ce0*/  FFMA R0, R13, R17, R16 ;  /* 0x000000110d007223 */ /* 0x000fe20000000010 */
[----:B------:R-:W-:-:S04]  /*1cf0*/  IADD3 R15, PT, PT, R15, R10, RZ ;  /* 0x0000000a0f0f7210 */ /* 0x000fc80007ffe0ff */
[----:B------:R-:W-:-:S04]  /*1d00*/  SHF.R.U32.HI R11, RZ, 0x17, R0 ;  /* 0x00000017ff0b7819 */ /* 0x000fc80000011600 */
[----:B------:R-:W-:-:S04]  /*1d10*/  LOP3.LUT R11, R11, 0xff, RZ, 0xc0, !PT ;  /* 0x000000ff0b0b7812 */ /* 0x000fc800078ec0ff */
[----:B------:R-:W-:-:S04]  /*1d20*/  IADD3 R14, PT, PT, R11, R15, RZ ;  /* 0x0000000f0b0e7210 */ /* 0x000fc80007ffe0ff */
[----:B------:R-:W-:-:S04]  /*1d30*/  IADD3 R10, PT, PT, R14, -0x1, RZ ;  /* 0xffffffff0e0a7810 */ /* 0x000fc80007ffe0ff */
[----:B------:R-:W-:-:S13]  /*1d40*/  ISETP.GE.U32.AND P0, PT, R10, 0xfe, PT ;  /* 0x000000fe0a00780c */ /* 0x000fda0003f06070 */
[----:B------:R-:W-:Y:S05]  /*1d50*/  @!P0 BRA `(.L_x_36) ;  /* 0x0000000000808947 */ /* 0x000fea0003800000 */
[----:B------:R-:W-:-:S13]  /*1d60*/  ISETP.GT.AND P0, PT, R14, 0xfe, PT ;  /* 0x000000fe0e00780c */ /* 0x000fda0003f04270 */
[----:B------:R-:W-:Y:S05]  /*1d70*/  @P0 BRA `(.L_x_37) ;  /* 0x00000000006c0947 */ /* 0x000fea0003800000 */
[----:B------:R-:W-:-:S13]  /*1d80*/  ISETP.GE.AND P0, PT, R14, 0x1, PT ;  /* 0x000000010e00780c */ /* 0x000fda0003f06270 */
[----:B------:R-:W-:Y:S05]  /*1d90*/  @P0 BRA `(.L_x_38) ;  /* 0x0000000000740947 */ /* 0x000fea0003800000 */
[----:B------:R-:W-:Y:S02]  /*1da0*/  ISETP.GE.AND P0, PT, R14, -0x18, PT ;  /* 0xffffffe80e00780c */ /* 0x000fe40003f06270 */
[----:B------:R-:W-:-:S11]  /*1db0*/  LOP3.LUT R0, R0, 0x80000000, RZ, 0xc0, !PT ;  /* 0x8000000000007812 */ /* 0x000fd600078ec0ff */
[----:B------:R-:W-:Y:S05]  /*1dc0*/  @!P0 BRA `(.L_x_38) ;  /* 0x0000000000688947 */ /* 0x000fea0003800000 */
[CCC-:B------:R-:W-:Y:S01]  /*1dd0*/  FFMA.RZ R10, R13.reuse, R17.reuse, R16.reuse ;  /* 0x000000110d0a7223 */ /* 0x1c0fe2000000c010 */
[C---:B------:R-:W-:Y:S02]  /*1de0*/  IADD3 R12, PT, PT, R14.reuse, 0x20, RZ ;  /* 0x000000200e0c7810 */ /* 0x040fe40007ffe0ff */
[----:B------:R-:W-:Y:S02]  /*1df0*/  ISETP.NE.AND P2, PT, R14, RZ, PT ;  /* 0x000000ff0e00720c */ /* 0x000fe40003f45270 */
[----:B------:R-:W-:Y:S01]  /*1e00*/  LOP3.LUT R11, R10, 0x7fffff, RZ, 0xc0, !PT ;  /* 0x007fffff0a0b7812 */ /* 0x000fe200078ec0ff */
[CCC-:B------:R-:W-:Y:S01]  /*1e10*/  FFMA.RP R10, R13.reuse, R17.reuse, R16.reuse ;  /* 0x000000110d0a7223 */ /* 0x1c0fe20000008010 */
[----:B------:R-:W-:Y:S01]  /*1e20*/  FFMA.RM R13, R13, R17, R16 ;  /* 0x000000110d0d7223 */ /* 0x000fe20000004010 */
[----:B------:R-:W-:Y:S02]  /*1e30*/  ISETP.NE.AND P1, PT, R14, RZ, PT ;  /* 0x000000ff0e00720c */ /* 0x000fe40003f25270 */
[----:B------:R-:W-:-:S02]  /*1e40*/  LOP3.LUT R11, R11, 0x800000, RZ, 0xfc, !PT ;  /* 0x008000000b0b7812 */ /* 0x000fc400078efcff */
[----:B------:R-:W-:Y:S02]  /*1e50*/  IADD3 R14, PT, PT, -R14, RZ, RZ ;  /* 0x000000ff0e0e7210 */ /* 0x000fe40007ffe1ff */
[----:B------:R-:W-:Y:S02]  /*1e60*/  SHF.L.U32 R12, R11, R12, RZ ;  /* 0x0000000c0b0c7219 */ /* 0x000fe400000006ff */
[----:B------:R-:W-:Y:S02]  /*1e70*/  FSETP.NEU.FTZ.AND P0, PT, R10, R13, PT ;  /* 0x0000000d0a00720b */ /* 0x000fe40003f1d000 */
[----:B------:R-:W-:Y:S02]  /*1e80*/  SEL R10, R14, RZ, P2 ;  /* 0x000000ff0e0a7207 */ /* 0x000fe40001000000 */
[----:B------:R-:W-:Y:S02]  /*1e90*/  ISETP.NE.AND P1, PT, R12, RZ, P1 ;  /* 0x000000ff0c00720c */ /* 0x000fe40000f25270 */
[----:B------:R-:W-:-:S02]  /*1ea0*/  SHF.R.U32.HI R10, RZ, R10, R11 ;  /* 0x0000000aff0a7219 */ /* 0x000fc4000001160b */
[----:B------:R-:W-:Y:S02]  /*1eb0*/  PLOP3.LUT P0, PT, P0, P1, PT, 0xf8, 0x8f ;  /* 0x00000000008f781c */ /* 0x000fe40000703f70 */
[----:B------:R-:W-:Y:S02]  /*1ec0*/  SHF.R.U32.HI R12, RZ, 0x1, R10 ;  /* 0x00000001ff0c7819 */ /* 0x000fe4000001160a */
[----:B------:R-:W-:-:S04]  /*1ed0*/  SEL R11, RZ, 0x1, !P0 ;  /* 0x00000001ff0b7807 */ /* 0x000fc80004000000 */
[----:B------:R-:W-:-:S04]  /*1ee0*/  LOP3.LUT R11, R11, 0x1, R12, 0xf8, !PT ;  /* 0x000000010b0b7812 */ /* 0x000fc800078ef80c */
[----:B------:R-:W-:-:S04]  /*1ef0*/  LOP3.LUT R11, R11, R10, RZ, 0xc0, !PT ;  /* 0x0000000a0b0b7212 */ /* 0x000fc800078ec0ff */
[----:B------:R-:W-:-:S04]  /*1f00*/  IADD3 R11, PT, PT, R12, R11, RZ ;  /* 0x0000000b0c0b7210 */ /* 0x000fc80007ffe0ff */
[----:B------:R-:W-:Y:S01]  /*1f10*/  LOP3.LUT R0, R11, R0, RZ, 0xfc, !PT ;  /* 0x000000000b007212 */ /* 0x000fe200078efcff */
[----:B------:R-:W-:Y:S06]  /*1f20*/  BRA `(.L_x_38) ;  /* 0x0000000000107947 */ /* 0x000fec0003800000 */
.L_x_37:
[----:B------:R-:W-:-:S04]  /*1f30*/  LOP3.LUT R0, R0, 0x80000000, RZ, 0xc0, !PT ;  /* 0x8000000000007812 */ /* 0x000fc800078ec0ff */
[----:B------:R-:W-:Y:S01]  /*1f40*/  LOP3.LUT R0, R0, 0x7f800000, RZ, 0xfc, !PT ;  /* 0x7f80000000007812 */ /* 0x000fe200078efcff */
[----:B------:R-:W-:Y:S06]  /*1f50*/  BRA `(.L_x_38) ;  /* 0x0000000000047947 */ /* 0x000fec0003800000 */
.L_x_36:
[----:B------:R-:W-:-:S07]  /*1f60*/  LEA R0, R15, R0, 0x17 ;  /* 0x000000000f007211 */ /* 0x000fce00078eb8ff */
.L_x_38:
[----:B------:R-:W-:Y:S05]  /*1f70*/  BSYNC.RECONVERGENT B2 ;  /* 0x0000000000027941 */ /* 0x000fea0003800200 */
.L_x_35:
[----:B------:R-:W-:Y:S05]  /*1f80*/  BRA `(.L_x_39) ;  /* 0x0000000000207947 */ /* 0x000fea0003800000 */
.L_x_34:
[----:B------:R-:W-:-:S04]  /*1f90*/  LOP3.LUT R0, R13, 0x80000000, R0, 0x48, !PT ;  /* 0x800000000d007812 */ /* 0x000fc800078e4800 */
[----:B------:R-:W-:Y:S01]  /*1fa0*/  LOP3.LUT R0, R0, 0x7f800000, RZ, 0xfc, !PT ;  /* 0x7f80000000007812 */ /* 0x000fe200078efcff */
[----:B------:R-:W-:Y:S06]  /*1fb0*/  BRA `(.L_x_39) ;  /* 0x0000000000147947 */ /* 0x000fec0003800000 */
.L_x_33:
[----:B------:R-:W-:Y:S01]  /*1fc0*/  LOP3.LUT R0, R13, 0x80000000, R0, 0x48, !PT ;  /* 0x800000000d007812 */ /* 0x000fe200078e4800 */
[----:B------:R-:W-:Y:S06]  /*1fd0*/  BRA `(.L_x_39) ;  /* 0x00000000000c7947 */ /* 0x000fec0003800000 */
.L_x_32:
[----:B------:R-:W0:Y:S01]  /*1fe0*/  MUFU.RSQ R0, -QNAN ;  /* 0xffc0000000007908 */ /* 0x000e220000001400 */
[----:B------:R-:W-:Y:S05]  /*1ff0*/  BRA `(.L_x_39) ;  /* 0x0000000000047947 */ /* 0x000fea0003800000 */
.L_x_31:
[----:B------:R-:W-:-:S07]  /*2000*/  FADD.FTZ R0, R0, R3 ;  /* 0x0000000300007221 */ /* 0x000fce0000010000 */
.L_x_39:
[----:B------:R-:W-:Y:S05]  /*2010*/  BSYNC.RECONVERGENT B1 ;  /* 0x0000000000017941 */ /* 0x000fea0003800200 */
.L_x_29:
[----:B------:R-:W-:Y:S01]  /*2020*/  HFMA2 R11, -RZ, RZ, 0, 0 ;  /* 0x00000000ff0b7431 */ /* 0x000fe200000001ff */
[----:B------:R-:W-:-:S04]  /*2030*/  MOV R10, R8 ;  /* 0x00000008000a7202 */ /* 0x000fc80000000f00 */
[----:B0-----:R-:W-:Y:S05]  /*2040*/  RET.REL.NODEC R10 `(_Z7softmaxPfS_) ;  /* 0xffffffdc0aec7950 */ /* 0x001fea0003c3ffff */
.L_x_40:
[----:B------:R-:W-:-:S00]  /*2050*/  BRA `(.L_x_40) ;  /* 0xfffffffc00fc7947 */ /* 0x000fc0000383ffff */
[----:B------:R-:W-:-:S00]  /*2060*/  NOP ;  /* 0x0000000000007918 */ /* 0x000fc00000000000 */
        /* <DEDUP_REMOVED lines=9> */
.L_x_41:


//--------------------- .nv.shared._Z7softmaxPfS_ --------------------------
	.section	.nv.shared._Z7softmaxPfS_,"aw",@nobits
	.sectionflags	@""
	.align	8
.nv.shared._Z7softmaxPfS_:
	.zero		1280


//--------------------- .nv.shared.reserved.0     --------------------------
	.section	.nv.shared.reserved.0,"aw",@nobits
	.weak		__nv_reservedSMEM_offset_0_alias
	.size		__nv_reservedSMEM_offset_0_alias, 0, 64
	.other		__nv_reservedSMEM_offset_0_alias,@"STO_CUDA_RESERVED_SHARED STV_DEFAULT"
__nv_reservedSMEM_offset_0_alias:
	.zero		0
	.zero		64


//--------------------- .nv.constant0._Z7softmaxPfS_ --------------------------
	.section	.nv.constant0._Z7softmaxPfS_,"a",@progbits
	.sectionflags	@""
	.align	4
.nv.constant0._Z7softmaxPfS_:
	.zero		912


//--------------------- SYMBOLS --------------------------

	.type		.nv.reservedSmem.offset0,@object
	.size		.nv.reservedSmem.offset0,0x4
	.type		.nv.reservedSmem.cap,@object
	.size		.nv.reservedSmem.cap,0x4
